//
// Generated by NVIDIA NVVM Compiler
//
// Compiler Build ID: CL-36424714
// Cuda compilation tools, release 13.0, V13.0.88
// Based on NVVM 20.0.0
//

.version 9.0
.target sm_100
.address_size 64

	// .globl	_Z17spasm_spmv_kernelPKjS0_S0_PKfS2_Pfjjj
.const .align 2 .b8 c_templateMasks[32];
.extern .shared .align 16 .b8 smem[];

.visible .entry _Z17spasm_spmv_kernelPKjS0_S0_PKfS2_Pfjjj(
	.param .u64 .ptr .align 1 _Z17spasm_spmv_kernelPKjS0_S0_PKfS2_Pfjjj_param_0,
	.param .u64 .ptr .align 1 _Z17spasm_spmv_kernelPKjS0_S0_PKfS2_Pfjjj_param_1,
	.param .u64 .ptr .align 1 _Z17spasm_spmv_kernelPKjS0_S0_PKfS2_Pfjjj_param_2,
	.param .u64 .ptr .align 1 _Z17spasm_spmv_kernelPKjS0_S0_PKfS2_Pfjjj_param_3,
	.param .u64 .ptr .align 1 _Z17spasm_spmv_kernelPKjS0_S0_PKfS2_Pfjjj_param_4,
	.param .u64 .ptr .align 1 _Z17spasm_spmv_kernelPKjS0_S0_PKfS2_Pfjjj_param_5,
	.param .u32 _Z17spasm_spmv_kernelPKjS0_S0_PKfS2_Pfjjj_param_6,
	.param .u32 _Z17spasm_spmv_kernelPKjS0_S0_PKfS2_Pfjjj_param_7,
	.param .u32 _Z17spasm_spmv_kernelPKjS0_S0_PKfS2_Pfjjj_param_8
)
{
	.reg .pred 	%p<54>;
	.reg .b16 	%rs<3>;
	.reg .b32 	%r<109>;
	.reg .b32 	%f<244>;
	.reg .b64 	%rd<63>;

	ld.param.u64 	%rd6, [_Z17spasm_spmv_kernelPKjS0_S0_PKfS2_Pfjjj_param_0];
	ld.param.u64 	%rd7, [_Z17spasm_spmv_kernelPKjS0_S0_PKfS2_Pfjjj_param_1];
	ld.param.u64 	%rd8, [_Z17spasm_spmv_kernelPKjS0_S0_PKfS2_Pfjjj_param_2];
	ld.param.u64 	%rd9, [_Z17spasm_spmv_kernelPKjS0_S0_PKfS2_Pfjjj_param_3];
	ld.param.u64 	%rd10, [_Z17spasm_spmv_kernelPKjS0_S0_PKfS2_Pfjjj_param_4];
	ld.param.u64 	%rd11, [_Z17spasm_spmv_kernelPKjS0_S0_PKfS2_Pfjjj_param_5];
	ld.param.u32 	%r52, [_Z17spasm_spmv_kernelPKjS0_S0_PKfS2_Pfjjj_param_6];
	ld.param.u32 	%r50, [_Z17spasm_spmv_kernelPKjS0_S0_PKfS2_Pfjjj_param_7];
	ld.param.u32 	%r51, [_Z17spasm_spmv_kernelPKjS0_S0_PKfS2_Pfjjj_param_8];
	cvta.to.global.u64 	%rd1, %rd11;
	mov.u32 	%r1, %ctaid.x;
	setp.ge.u32 	%p1, %r1, %r52;
	@%p1 bra 	$L__BB0_94;
	cvta.to.global.u64 	%rd12, %rd6;
	cvta.to.global.u64 	%rd13, %rd7;
	shl.b32 	%r53, %r1, 1;
	mul.wide.u32 	%rd14, %r53, 4;
	add.s64 	%rd15, %rd12, %rd14;
	ld.global.nc.u32 	%r2, [%rd15];
	ld.global.nc.u32 	%r54, [%rd15+4];
	add.s64 	%rd16, %rd13, %rd14;
	ld.global.nc.u32 	%r3, [%rd16];
	ld.global.nc.u32 	%r4, [%rd16+4];
	mul.lo.s32 	%r5, %r54, %r50;
	add.s32 	%r55, %r5, %r50;
	min.u32 	%r56, %r55, %r51;
	mov.u32 	%r6, %tid.x;
	sub.s32 	%r7, %r56, %r5;
	setp.ge.u32 	%p2, %r6, %r7;
	@%p2 bra 	$L__BB0_4;
	mov.u32 	%r8, %ntid.x;
	cvta.to.global.u64 	%rd2, %rd10;
	mov.u32 	%r92, %r6;
$L__BB0_3:
	add.s32 	%r57, %r92, %r5;
	mul.wide.u32 	%rd17, %r57, 4;
	add.s64 	%rd18, %rd2, %rd17;
	ld.global.nc.f32 	%f88, [%rd18];
	shl.b32 	%r58, %r92, 2;
	mov.u32 	%r59, smem;
	add.s32 	%r60, %r59, %r58;
	st.shared.f32 	[%r60], %f88;
	add.s32 	%r92, %r92, %r8;
	setp.lt.u32 	%p3, %r92, %r7;
	@%p3 bra 	$L__BB0_3;
$L__BB0_4:
	bar.sync 	0;
	add.s32 	%r93, %r3, %r6;
	setp.ge.u32 	%p4, %r93, %r4;
	@%p4 bra 	$L__BB0_94;
	mov.u32 	%r12, %ntid.x;
	mul.lo.s32 	%r13, %r2, %r50;
	cvta.to.global.u64 	%rd3, %rd8;
	cvta.to.global.u64 	%rd4, %rd9;
	mov.u64 	%rd23, c_templateMasks;
$L__BB0_6:
	mul.wide.u32 	%rd19, %r93, 4;
	add.s64 	%rd20, %rd3, %rd19;
	ld.global.nc.u32 	%r15, [%rd20];
	shr.u32 	%r61, %r15, 12;
	and.b32  	%r62, %r61, 32764;
	add.s32 	%r16, %r62, %r13;
	shl.b32 	%r63, %r15, 2;
	and.b32  	%r17, %r63, 32764;
	setp.ge.u32 	%p5, %r17, %r7;
	shl.b32 	%r64, %r15, 4;
	and.b32  	%r65, %r64, 131056;
	mov.u32 	%r66, smem;
	add.s32 	%r18, %r66, %r65;
	mov.f32 	%f2, 0f00000000;
	@%p5 bra 	$L__BB0_8;
	ld.shared.f32 	%f2, [%r18];
$L__BB0_8:
	add.s32 	%r67, %r17, 1;
	setp.ge.u32 	%p6, %r67, %r7;
	mov.f32 	%f4, 0f00000000;
	@%p6 bra 	$L__BB0_10;
	ld.shared.f32 	%f4, [%r18+4];
$L__BB0_10:
	add.s32 	%r68, %r17, 2;
	setp.ge.u32 	%p7, %r68, %r7;
	mov.f32 	%f6, 0f00000000;
	@%p7 bra 	$L__BB0_12;
	ld.shared.f32 	%f6, [%r18+8];
$L__BB0_12:
	add.s32 	%r69, %r17, 3;
	setp.ge.u32 	%p8, %r69, %r7;
	mov.f32 	%f8, 0f00000000;
	@%p8 bra 	$L__BB0_14;
	ld.shared.f32 	%f8, [%r18+12];
$L__BB0_14:
	shl.b32 	%r70, %r93, 2;
	mul.wide.u32 	%rd21, %r70, 4;
	add.s64 	%rd5, %rd4, %rd21;
	shr.u32 	%r71, %r15, 28;
	mul.wide.u32 	%rd22, %r71, 2;
	add.s64 	%rd24, %rd23, %rd22;
	ld.const.u16 	%rs1, [%rd24];
	setp.gt.s16 	%p9, %rs1, 3839;
	@%p9 bra 	$L__BB0_30;
	setp.gt.s16 	%p21, %rs1, 14;
	@%p21 bra 	$L__BB0_23;
	setp.gt.s16 	%p27, %rs1, -13313;
	@%p27 bra 	$L__BB0_20;
	setp.eq.s16 	%p30, %rs1, -31711;
	@%p30 bra 	$L__BB0_82;
	setp.eq.s16 	%p31, %rs1, -30584;
	@%p31 bra 	$L__BB0_19;
	bra.uni 	$L__BB0_44;
$L__BB0_19:
	ld.global.nc.f32 	%f111, [%rd5];
	fma.rn.f32 	%f243, %f8, %f111, 0f00000000;
	ld.global.nc.f32 	%f112, [%rd5+4];
	fma.rn.f32 	%f242, %f8, %f112, 0f00000000;
	ld.global.nc.f32 	%f113, [%rd5+8];
	fma.rn.f32 	%f241, %f8, %f113, 0f00000000;
	ld.global.nc.f32 	%f114, [%rd5+12];
	fma.rn.f32 	%f240, %f8, %f114, 0f00000000;
	bra.uni 	$L__BB0_85;
$L__BB0_20:
	setp.eq.s16 	%p28, %rs1, -13312;
	@%p28 bra 	$L__BB0_81;
	setp.eq.s16 	%p29, %rs1, -4096;
	@%p29 bra 	$L__BB0_22;
	bra.uni 	$L__BB0_44;
$L__BB0_22:
	ld.global.nc.f32 	%f94, [%rd5];
	ld.global.nc.f32 	%f95, [%rd5+4];
	mul.f32 	%f96, %f95, %f4;
	fma.rn.f32 	%f97, %f94, %f2, %f96;
	ld.global.nc.f32 	%f98, [%rd5+8];
	fma.rn.f32 	%f99, %f98, %f6, %f97;
	ld.global.nc.f32 	%f100, [%rd5+12];
	fma.rn.f32 	%f101, %f100, %f8, %f99;
	add.f32 	%f240, %f101, 0f00000000;
	mov.f32 	%f241, 0f00000000;
	mov.f32 	%f242, %f241;
	mov.f32 	%f243, %f241;
	bra.uni 	$L__BB0_85;
$L__BB0_23:
	setp.gt.s16 	%p22, %rs1, 203;
	@%p22 bra 	$L__BB0_27;
	setp.eq.s16 	%p25, %rs1, 15;
	@%p25 bra 	$L__BB0_76;
	setp.eq.s16 	%p26, %rs1, 51;
	@%p26 bra 	$L__BB0_26;
	bra.uni 	$L__BB0_44;
$L__BB0_26:
	ld.global.nc.f32 	%f180, [%rd5];
	ld.global.nc.f32 	%f181, [%rd5+4];
	mul.f32 	%f182, %f181, %f4;
	fma.rn.f32 	%f183, %f180, %f2, %f182;
	add.f32 	%f243, %f183, 0f00000000;
	ld.global.nc.f32 	%f184, [%rd5+8];
	ld.global.nc.f32 	%f185, [%rd5+12];
	mul.f32 	%f186, %f185, %f4;
	fma.rn.f32 	%f187, %f184, %f2, %f186;
	add.f32 	%f242, %f187, 0f00000000;
	mov.f32 	%f240, 0f00000000;
	mov.f32 	%f241, %f240;
	bra.uni 	$L__BB0_85;
$L__BB0_27:
	setp.eq.s16 	%p23, %rs1, 204;
	@%p23 bra 	$L__BB0_80;
	setp.eq.s16 	%p24, %rs1, 240;
	@%p24 bra 	$L__BB0_29;
	bra.uni 	$L__BB0_44;
$L__BB0_29:
	ld.global.nc.f32 	%f162, [%rd5];
	ld.global.nc.f32 	%f163, [%rd5+4];
	mul.f32 	%f164, %f163, %f4;
	fma.rn.f32 	%f165, %f162, %f2, %f164;
	ld.global.nc.f32 	%f166, [%rd5+8];
	fma.rn.f32 	%f167, %f166, %f6, %f165;
	ld.global.nc.f32 	%f168, [%rd5+12];
	fma.rn.f32 	%f169, %f168, %f8, %f167;
	add.f32 	%f242, %f169, 0f00000000;
	mov.f32 	%f240, 0f00000000;
	mov.f32 	%f241, %f240;
	mov.f32 	%f243, %f240;
	bra.uni 	$L__BB0_85;
$L__BB0_30:
	setp.gt.s16 	%p10, %rs1, 8737;
	@%p10 bra 	$L__BB0_38;
	setp.gt.s16 	%p16, %rs1, 6209;
	@%p16 bra 	$L__BB0_35;
	setp.eq.s16 	%p19, %rs1, 3840;
	@%p19 bra 	$L__BB0_77;
	setp.eq.s16 	%p20, %rs1, 4369;
	@%p20 bra 	$L__BB0_34;
	bra.uni 	$L__BB0_44;
$L__BB0_34:
	ld.global.nc.f32 	%f148, [%rd5];
	fma.rn.f32 	%f243, %f2, %f148, 0f00000000;
	ld.global.nc.f32 	%f149, [%rd5+4];
	fma.rn.f32 	%f242, %f2, %f149, 0f00000000;
	ld.global.nc.f32 	%f150, [%rd5+8];
	fma.rn.f32 	%f241, %f2, %f150, 0f00000000;
	ld.global.nc.f32 	%f151, [%rd5+12];
	fma.rn.f32 	%f240, %f2, %f151, 0f00000000;
	bra.uni 	$L__BB0_85;
$L__BB0_35:
	setp.eq.s16 	%p17, %rs1, 6210;
	@%p17 bra 	$L__BB0_84;
	setp.eq.s16 	%p18, %rs1, 8580;
	@%p18 bra 	$L__BB0_37;
	bra.uni 	$L__BB0_44;
$L__BB0_37:
	ld.global.nc.f32 	%f140, [%rd5];
	fma.rn.f32 	%f243, %f140, %f6, 0f00000000;
	ld.global.nc.f32 	%f141, [%rd5+4];
	fma.rn.f32 	%f242, %f141, %f8, 0f00000000;
	ld.global.nc.f32 	%f142, [%rd5+8];
	fma.rn.f32 	%f241, %f142, %f2, 0f00000000;
	ld.global.nc.f32 	%f143, [%rd5+12];
	fma.rn.f32 	%f240, %f143, %f4, 0f00000000;
	bra.uni 	$L__BB0_85;
$L__BB0_38:
	setp.gt.s16 	%p11, %rs1, 16919;
	@%p11 bra 	$L__BB0_42;
	setp.eq.s16 	%p14, %rs1, 8738;
	@%p14 bra 	$L__BB0_78;
	setp.eq.s16 	%p15, %rs1, 13056;
	@%p15 bra 	$L__BB0_41;
	bra.uni 	$L__BB0_44;
$L__BB0_41:
	ld.global.nc.f32 	%f128, [%rd5];
	ld.global.nc.f32 	%f129, [%rd5+4];
	mul.f32 	%f130, %f129, %f4;
	fma.rn.f32 	%f131, %f128, %f2, %f130;
	add.f32 	%f241, %f131, 0f00000000;
	ld.global.nc.f32 	%f132, [%rd5+8];
	ld.global.nc.f32 	%f133, [%rd5+12];
	mul.f32 	%f134, %f133, %f4;
	fma.rn.f32 	%f135, %f132, %f2, %f134;
	add.f32 	%f240, %f135, 0f00000000;
	mov.f32 	%f242, 0f00000000;
	mov.f32 	%f243, %f242;
	bra.uni 	$L__BB0_85;
$L__BB0_42:
	setp.eq.s16 	%p12, %rs1, 16920;
	@%p12 bra 	$L__BB0_83;
	setp.eq.s16 	%p13, %rs1, 17476;
	@%p13 bra 	$L__BB0_79;
$L__BB0_44:
	cvt.u32.u16 	%r19, %rs1;
	and.b16  	%rs2, %rs1, 1;
	setp.eq.b16 	%p32, %rs2, 1;
	not.pred 	%p33, %p32;
	mov.b32 	%r95, 0;
	mov.f32 	%f243, 0f00000000;
	@%p33 bra 	$L__BB0_46;
	ld.global.nc.f32 	%f198, [%rd5];
	fma.rn.f32 	%f243, %f198, %f2, 0f00000000;
	mov.b32 	%r95, 1;
$L__BB0_46:
	and.b32  	%r74, %r19, 2;
	setp.eq.s32 	%p34, %r74, 0;
	@%p34 bra 	$L__BB0_48;
	mul.wide.u32 	%rd25, %r95, 4;
	add.s64 	%rd26, %rd5, %rd25;
	ld.global.nc.f32 	%f199, [%rd26];
	fma.rn.f32 	%f243, %f199, %f4, %f243;
	add.s32 	%r95, %r95, 1;
$L__BB0_48:
	and.b32  	%r75, %r19, 4;
	setp.eq.s32 	%p35, %r75, 0;
	@%p35 bra 	$L__BB0_50;
	mul.wide.u32 	%rd27, %r95, 4;
	add.s64 	%rd28, %rd5, %rd27;
	ld.global.nc.f32 	%f200, [%rd28];
	fma.rn.f32 	%f243, %f200, %f6, %f243;
	add.s32 	%r95, %r95, 1;
$L__BB0_50:
	and.b32  	%r76, %r19, 8;
	setp.eq.s32 	%p36, %r76, 0;
	@%p36 bra 	$L__BB0_52;
	mul.wide.u32 	%rd29, %r95, 4;
	add.s64 	%rd30, %rd5, %rd29;
	ld.global.nc.f32 	%f201, [%rd30];
	fma.rn.f32 	%f243, %f201, %f8, %f243;
	add.s32 	%r95, %r95, 1;
$L__BB0_52:
	and.b32  	%r77, %r19, 16;
	setp.eq.s32 	%p37, %r77, 0;
	mov.f32 	%f242, 0f00000000;
	@%p37 bra 	$L__BB0_54;
	mul.wide.u32 	%rd31, %r95, 4;
	add.s64 	%rd32, %rd5, %rd31;
	ld.global.nc.f32 	%f203, [%rd32];
	fma.rn.f32 	%f242, %f203, %f2, 0f00000000;
	add.s32 	%r95, %r95, 1;
$L__BB0_54:
	and.b32  	%r78, %r19, 32;
	setp.eq.s32 	%p38, %r78, 0;
	@%p38 bra 	$L__BB0_56;
	mul.wide.u32 	%rd33, %r95, 4;
	add.s64 	%rd34, %rd5, %rd33;
	ld.global.nc.f32 	%f204, [%rd34];
	fma.rn.f32 	%f242, %f204, %f4, %f242;
	add.s32 	%r95, %r95, 1;
$L__BB0_56:
	and.b32  	%r79, %r19, 64;
	setp.eq.s32 	%p39, %r79, 0;
	@%p39 bra 	$L__BB0_58;
	mul.wide.u32 	%rd35, %r95, 4;
	add.s64 	%rd36, %rd5, %rd35;
	ld.global.nc.f32 	%f205, [%rd36];
	fma.rn.f32 	%f242, %f205, %f6, %f242;
	add.s32 	%r95, %r95, 1;
$L__BB0_58:
	and.b32  	%r80, %r19, 128;
	setp.eq.s32 	%p40, %r80, 0;
	@%p40 bra 	$L__BB0_60;
	mul.wide.u32 	%rd37, %r95, 4;
	add.s64 	%rd38, %rd5, %rd37;
	ld.global.nc.f32 	%f206, [%rd38];
	fma.rn.f32 	%f242, %f206, %f8, %f242;
	add.s32 	%r95, %r95, 1;
$L__BB0_60:
	and.b32  	%r81, %r19, 256;
	setp.eq.s32 	%p41, %r81, 0;
	mov.f32 	%f241, 0f00000000;
	@%p41 bra 	$L__BB0_62;
	mul.wide.u32 	%rd39, %r95, 4;
	add.s64 	%rd40, %rd5, %rd39;
	ld.global.nc.f32 	%f208, [%rd40];
	fma.rn.f32 	%f241, %f208, %f2, 0f00000000;
	add.s32 	%r95, %r95, 1;
$L__BB0_62:
	and.b32  	%r82, %r19, 512;
	setp.eq.s32 	%p42, %r82, 0;
	@%p42 bra 	$L__BB0_64;
	mul.wide.u32 	%rd41, %r95, 4;
	add.s64 	%rd42, %rd5, %rd41;
	ld.global.nc.f32 	%f209, [%rd42];
	fma.rn.f32 	%f241, %f209, %f4, %f241;
	add.s32 	%r95, %r95, 1;
$L__BB0_64:
	and.b32  	%r83, %r19, 1024;
	setp.eq.s32 	%p43, %r83, 0;
	@%p43 bra 	$L__BB0_66;
	mul.wide.u32 	%rd43, %r95, 4;
	add.s64 	%rd44, %rd5, %rd43;
	ld.global.nc.f32 	%f210, [%rd44];
	fma.rn.f32 	%f241, %f210, %f6, %f241;
	add.s32 	%r95, %r95, 1;
$L__BB0_66:
	and.b32  	%r84, %r19, 2048;
	setp.eq.s32 	%p44, %r84, 0;
	@%p44 bra 	$L__BB0_68;
	mul.wide.u32 	%rd45, %r95, 4;
	add.s64 	%rd46, %rd5, %rd45;
	ld.global.nc.f32 	%f211, [%rd46];
	fma.rn.f32 	%f241, %f211, %f8, %f241;
	add.s32 	%r95, %r95, 1;
$L__BB0_68:
	and.b32  	%r85, %r19, 4096;
	setp.eq.s32 	%p45, %r85, 0;
	mov.f32 	%f240, 0f00000000;
	@%p45 bra 	$L__BB0_70;
	mul.wide.u32 	%rd47, %r95, 4;
	add.s64 	%rd48, %rd5, %rd47;
	ld.global.nc.f32 	%f213, [%rd48];
	fma.rn.f32 	%f240, %f213, %f2, 0f00000000;
	add.s32 	%r95, %r95, 1;
$L__BB0_70:
	and.b32  	%r86, %r19, 8192;
	setp.eq.s32 	%p46, %r86, 0;
	@%p46 bra 	$L__BB0_72;
	mul.wide.u32 	%rd49, %r95, 4;
	add.s64 	%rd50, %rd5, %rd49;
	ld.global.nc.f32 	%f214, [%rd50];
	fma.rn.f32 	%f240, %f214, %f4, %f240;
	add.s32 	%r95, %r95, 1;
$L__BB0_72:
	and.b32  	%r87, %r19, 16384;
	setp.eq.s32 	%p47, %r87, 0;
	@%p47 bra 	$L__BB0_74;
	mul.wide.u32 	%rd51, %r95, 4;
	add.s64 	%rd52, %rd5, %rd51;
	ld.global.nc.f32 	%f215, [%rd52];
	fma.rn.f32 	%f240, %f215, %f6, %f240;
	add.s32 	%r95, %r95, 1;
$L__BB0_74:
	and.b32  	%r88, %r19, 32768;
	setp.eq.s32 	%p48, %r88, 0;
	@%p48 bra 	$L__BB0_85;
	mul.wide.u32 	%rd53, %r95, 4;
	add.s64 	%rd54, %rd5, %rd53;
	ld.global.nc.f32 	%f216, [%rd54];
	fma.rn.f32 	%f240, %f216, %f8, %f240;
	bra.uni 	$L__BB0_85;
$L__BB0_76:
	ld.global.nc.f32 	%f189, [%rd5];
	ld.global.nc.f32 	%f190, [%rd5+4];
	mul.f32 	%f191, %f190, %f4;
	fma.rn.f32 	%f192, %f189, %f2, %f191;
	ld.global.nc.f32 	%f193, [%rd5+8];
	fma.rn.f32 	%f194, %f193, %f6, %f192;
	ld.global.nc.f32 	%f195, [%rd5+12];
	fma.rn.f32 	%f196, %f195, %f8, %f194;
	add.f32 	%f243, %f196, 0f00000000;
	mov.f32 	%f240, 0f00000000;
	mov.f32 	%f241, %f240;
	mov.f32 	%f242, %f240;
	bra.uni 	$L__BB0_85;
$L__BB0_77:
	ld.global.nc.f32 	%f153, [%rd5];
	ld.global.nc.f32 	%f154, [%rd5+4];
	mul.f32 	%f155, %f154, %f4;
	fma.rn.f32 	%f156, %f153, %f2, %f155;
	ld.global.nc.f32 	%f157, [%rd5+8];
	fma.rn.f32 	%f158, %f157, %f6, %f156;
	ld.global.nc.f32 	%f159, [%rd5+12];
	fma.rn.f32 	%f160, %f159, %f8, %f158;
	add.f32 	%f241, %f160, 0f00000000;
	mov.f32 	%f240, 0f00000000;
	mov.f32 	%f242, %f240;
	mov.f32 	%f243, %f240;
	bra.uni 	$L__BB0_85;
$L__BB0_78:
	ld.global.nc.f32 	%f136, [%rd5];
	fma.rn.f32 	%f243, %f4, %f136, 0f00000000;
	ld.global.nc.f32 	%f137, [%rd5+4];
	fma.rn.f32 	%f242, %f4, %f137, 0f00000000;
	ld.global.nc.f32 	%f138, [%rd5+8];
	fma.rn.f32 	%f241, %f4, %f138, 0f00000000;
	ld.global.nc.f32 	%f139, [%rd5+12];
	fma.rn.f32 	%f240, %f4, %f139, 0f00000000;
	bra.uni 	$L__BB0_85;
$L__BB0_79:
	ld.global.nc.f32 	%f119, [%rd5];
	fma.rn.f32 	%f243, %f6, %f119, 0f00000000;
	ld.global.nc.f32 	%f120, [%rd5+4];
	fma.rn.f32 	%f242, %f6, %f120, 0f00000000;
	ld.global.nc.f32 	%f121, [%rd5+8];
	fma.rn.f32 	%f241, %f6, %f121, 0f00000000;
	ld.global.nc.f32 	%f122, [%rd5+12];
	fma.rn.f32 	%f240, %f6, %f122, 0f00000000;
	bra.uni 	$L__BB0_85;
$L__BB0_80:
	ld.global.nc.f32 	%f171, [%rd5];
	ld.global.nc.f32 	%f172, [%rd5+4];
	mul.f32 	%f173, %f172, %f8;
	fma.rn.f32 	%f174, %f171, %f6, %f173;
	add.f32 	%f243, %f174, 0f00000000;
	ld.global.nc.f32 	%f175, [%rd5+8];
	ld.global.nc.f32 	%f176, [%rd5+12];
	mul.f32 	%f177, %f176, %f8;
	fma.rn.f32 	%f178, %f175, %f6, %f177;
	add.f32 	%f242, %f178, 0f00000000;
	mov.f32 	%f240, 0f00000000;
	mov.f32 	%f241, %f240;
	bra.uni 	$L__BB0_85;
$L__BB0_81:
	ld.global.nc.f32 	%f103, [%rd5];
	ld.global.nc.f32 	%f104, [%rd5+4];
	mul.f32 	%f105, %f104, %f8;
	fma.rn.f32 	%f106, %f103, %f6, %f105;
	add.f32 	%f241, %f106, 0f00000000;
	ld.global.nc.f32 	%f107, [%rd5+8];
	ld.global.nc.f32 	%f108, [%rd5+12];
	mul.f32 	%f109, %f108, %f8;
	fma.rn.f32 	%f110, %f107, %f6, %f109;
	add.f32 	%f240, %f110, 0f00000000;
	mov.f32 	%f242, 0f00000000;
	mov.f32 	%f243, %f242;
	bra.uni 	$L__BB0_85;
$L__BB0_82:
	ld.global.nc.f32 	%f115, [%rd5];
	fma.rn.f32 	%f243, %f115, %f2, 0f00000000;
	ld.global.nc.f32 	%f116, [%rd5+4];
	fma.rn.f32 	%f242, %f116, %f4, 0f00000000;
	ld.global.nc.f32 	%f117, [%rd5+8];
	fma.rn.f32 	%f241, %f117, %f6, 0f00000000;
	ld.global.nc.f32 	%f118, [%rd5+12];
	fma.rn.f32 	%f240, %f118, %f8, 0f00000000;
	bra.uni 	$L__BB0_85;
$L__BB0_83:
	ld.global.nc.f32 	%f123, [%rd5];
	fma.rn.f32 	%f243, %f123, %f8, 0f00000000;
	ld.global.nc.f32 	%f124, [%rd5+4];
	fma.rn.f32 	%f242, %f124, %f2, 0f00000000;
	ld.global.nc.f32 	%f125, [%rd5+8];
	fma.rn.f32 	%f241, %f125, %f4, 0f00000000;
	ld.global.nc.f32 	%f126, [%rd5+12];
	fma.rn.f32 	%f240, %f126, %f6, 0f00000000;
	bra.uni 	$L__BB0_85;
$L__BB0_84:
	ld.global.nc.f32 	%f144, [%rd5];
	fma.rn.f32 	%f243, %f144, %f4, 0f00000000;
	ld.global.nc.f32 	%f145, [%rd5+4];
	fma.rn.f32 	%f242, %f145, %f6, 0f00000000;
	ld.global.nc.f32 	%f146, [%rd5+8];
	fma.rn.f32 	%f241, %f146, %f8, 0f00000000;
	ld.global.nc.f32 	%f147, [%rd5+12];
	fma.rn.f32 	%f240, %f147, %f2, 0f00000000;
$L__BB0_85:
	setp.eq.f32 	%p49, %f243, 0f00000000;
	@%p49 bra 	$L__BB0_87;
	mul.wide.u32 	%rd55, %r16, 4;
	add.s64 	%rd56, %rd1, %rd55;
	atom.global.add.f32 	%f217, [%rd56], %f243;
$L__BB0_87:
	setp.eq.f32 	%p50, %f242, 0f00000000;
	@%p50 bra 	$L__BB0_89;
	add.s32 	%r89, %r16, 1;
	mul.wide.u32 	%rd57, %r89, 4;
	add.s64 	%rd58, %rd1, %rd57;
	atom.global.add.f32 	%f218, [%rd58], %f242;
$L__BB0_89:
	setp.eq.f32 	%p51, %f241, 0f00000000;
	@%p51 bra 	$L__BB0_91;
	add.s32 	%r90, %r16, 2;
	mul.wide.u32 	%rd59, %r90, 4;
	add.s64 	%rd60, %rd1, %rd59;
	atom.global.add.f32 	%f219, [%rd60], %f241;
$L__BB0_91:
	setp.eq.f32 	%p52, %f240, 0f00000000;
	@%p52 bra 	$L__BB0_93;
	add.s32 	%r91, %r16, 3;
	mul.wide.u32 	%rd61, %r91, 4;
	add.s64 	%rd62, %rd1, %rd61;
	atom.global.add.f32 	%f220, [%rd62], %f240;
$L__BB0_93:
	add.s32 	%r93, %r93, %r12;
	setp.lt.u32 	%p53, %r93, %r4;
	@%p53 bra 	$L__BB0_6;
$L__BB0_94:
	ret;

}


// ===== COMPILED SASS (sm_100) =====

	.target	sm_100

	.elftype	@"ET_EXEC"


//--------------------- .note.nv.tkinfo           --------------------------
	.section	.note.nv.tkinfo,"",@"SHT_NOTE"
	.sectionflags	@"SHF_NOTE_NV_TKINFO"
	.tkinfo
        /*0018*/ 	.word	0x00000002
        /*0030*/ 	.string	""
        /*0030*/ 	.string	"ptxas"
        /*0030*/ 	.string	"Cuda compilation tools, release 13.0, V13.0.88"
        /*0030*/ 	.string	"Build cuda_13.0.r13.0/compiler.36424714_0"
        /*0030*/ 	.string	"-arch sm_100 -m 64 "



//--------------------- .note.nv.cuinfo           --------------------------
	.section	.note.nv.cuinfo,"",@"SHT_NOTE"
	.sectionflags	@"SHF_NOTE_NV_CUINFO"
        /*0018*/ 	.short	0x0002
        /*001a*/ 	.short	0x0064
        /*001c*/ 	.short	0x0082
	.zero		2


//--------------------- .nv.info                  --------------------------
	.section	.nv.info,"",@"SHT_CUDA_INFO"
	.align	4


	//----- nvinfo : EIATTR_REGCOUNT
	.align		4
        /*0000*/ 	.byte	0x04, 0x2f
        /*0002*/ 	.short	(.L_2 - .L_1)
	.align		4
.L_1:
        /*0004*/ 	.word	index@(_Z17spasm_spmv_kernelPKjS0_S0_PKfS2_Pfjjj)
        /*0008*/ 	.word	0x00000020


	//----- nvinfo : EIATTR_FRAME_SIZE
	.align		4
.L_2:
        /*000c*/ 	.byte	0x04, 0x11
        /*000e*/ 	.short	(.L_4 - .L_3)
	.align		4
.L_3:
        /*0010*/ 	.word	index@(_Z17spasm_spmv_kernelPKjS0_S0_PKfS2_Pfjjj)
        /*0014*/ 	.word	0x00000000


	//----- nvinfo : EIATTR_MIN_STACK_SIZE
	.align		4
.L_4:
        /*0018*/ 	.byte	0x04, 0x12
        /*001a*/ 	.short	(.L_6 - .L_5)
	.align		4
.L_5:
        /*001c*/ 	.word	index@(_Z17spasm_spmv_kernelPKjS0_S0_PKfS2_Pfjjj)
        /*0020*/ 	.word	0x00000000
.L_6:


//--------------------- .nv.compat                --------------------------
	.section	.nv.compat,"",@"SHT_CUDA_COMPAT_INFO"
	.align	4
        /*0000*/ 	.byte	0x02, 0x09, 0x00, 0x00, 0x02, 0x02, 0x01, 0x00, 0x02, 0x05, 0x05, 0x00, 0x03, 0x07, 0x01, 0x01
        /*0010*/ 	.byte	0x02, 0x03, 0x00, 0x00, 0x02, 0x06, 0x01, 0x00, 0x04, 0x0b, 0x08, 0x00, 0x09, 0x00, 0x00, 0x00
        /*0020*/ 	.byte	0x00, 0x00, 0x00, 0x00


//--------------------- .nv.info._Z17spasm_spmv_kernelPKjS0_S0_PKfS2_Pfjjj --------------------------
	.section	.nv.info._Z17spasm_spmv_kernelPKjS0_S0_PKfS2_Pfjjj,"",@"SHT_CUDA_INFO"
	.sectionflags	@""
	.align	4


	//----- nvinfo : EIATTR_CUDA_API_VERSION
	.align		4
        /*0000*/ 	.byte	0x04, 0x37
        /*0002*/ 	.short	(.L_8 - .L_7)
.L_7:
        /*0004*/ 	.word	0x00000082


	//----- nvinfo : EIATTR_KPARAM_INFO
	.align		4
.L_8:
        /*0008*/ 	.byte	0x04, 0x17
        /*000a*/ 	.short	(.L_10 - .L_9)
.L_9:
        /*000c*/ 	.word	0x00000000
        /*0010*/ 	.short	0x0008
        /*0012*/ 	.short	0x0038
        /*0014*/ 	.byte	0x00, 0xf0, 0x11, 0x00


	//----- nvinfo : EIATTR_KPARAM_INFO
	.align		4
.L_10:
        /*0018*/ 	.byte	0x04, 0x17
        /*001a*/ 	.short	(.L_12 - .L_11)
.L_11:
        /*001c*/ 	.word	0x00000000
        /*0020*/ 	.short	0x0007
        /*0022*/ 	.short	0x0034
        /*0024*/ 	.byte	0x00, 0xf0, 0x11, 0x00


	//----- nvinfo : EIATTR_KPARAM_INFO
	.align		4
.L_12:
        /*0028*/ 	.byte	0x04, 0x17
        /*002a*/ 	.short	(.L_14 - .L_13)
.L_13:
        /*002c*/ 	.word	0x00000000
        /*0030*/ 	.short	0x0006
        /*0032*/ 	.short	0x0030
        /*0034*/ 	.byte	0x00, 0xf0, 0x11, 0x00


	//----- nvinfo : EIATTR_KPARAM_INFO
	.align		4
.L_14:
        /*0038*/ 	.byte	0x04, 0x17
        /*003a*/ 	.short	(.L_16 - .L_15)
.L_15:
        /*003c*/ 	.word	0x00000000
        /*0040*/ 	.short	0x0005
        /*0042*/ 	.short	0x0028
        /*0044*/ 	.byte	0x00, 0xf5, 0x21, 0x00


	//----- nvinfo : EIATTR_KPARAM_INFO
	.align		4
.L_16:
        /*0048*/ 	.byte	0x04, 0x17
        /*004a*/ 	.short	(.L_18 - .L_17)
.L_17:
        /*004c*/ 	.word	0x00000000
        /*0050*/ 	.short	0x0004
        /*0052*/ 	.short	0x0020
        /*0054*/ 	.byte	0x00, 0xf5, 0x21, 0x00


	//----- nvinfo : EIATTR_KPARAM_INFO
	.align		4
.L_18:
        /*0058*/ 	.byte	0x04, 0x17
        /*005a*/ 	.short	(.L_20 - .L_19)
.L_19:
        /*005c*/ 	.word	0x00000000
        /*0060*/ 	.short	0x0003
        /*0062*/ 	.short	0x0018
        /*0064*/ 	.byte	0x00, 0xf5, 0x21, 0x00


	//----- nvinfo : EIATTR_KPARAM_INFO
	.align		4
.L_20:
        /*0068*/ 	.byte	0x04, 0x17
        /*006a*/ 	.short	(.L_22 - .L_21)
.L_21:
        /*006c*/ 	.word	0x00000000
        /*0070*/ 	.short	0x0002
        /*0072*/ 	.short	0x0010
        /*0074*/ 	.byte	0x00, 0xf5, 0x21, 0x00


	//----- nvinfo : EIATTR_KPARAM_INFO
	.align		4
.L_22:
        /*0078*/ 	.byte	0x04, 0x17
        /*007a*/ 	.short	(.L_24 - .L_23)
.L_23:
        /*007c*/ 	.word	0x00000000
        /*0080*/ 	.short	0x0001
        /*0082*/ 	.short	0x0008
        /*0084*/ 	.byte	0x00, 0xf5, 0x21, 0x00


	//----- nvinfo : EIATTR_KPARAM_INFO
	.align		4
.L_24:
        /*0088*/ 	.byte	0x04, 0x17
        /*008a*/ 	.short	(.L_26 - .L_25)
.L_25:
        /*008c*/ 	.word	0x00000000
        /*0090*/ 	.short	0x0000
        /*0092*/ 	.short	0x0000
        /*0094*/ 	.byte	0x00, 0xf5, 0x21, 0x00


	//----- nvinfo : EIATTR_SPARSE_MMA_MASK
	.align		4
.L_26:
        /*0098*/ 	.byte	0x03, 0x50
        /*009a*/ 	.short	0x0000


	//----- nvinfo : EIATTR_MAXREG_COUNT
	.align		4
        /*009c*/ 	.byte	0x03, 0x1b
        /*009e*/ 	.short	0x00ff


	//----- nvinfo : EIATTR_NUM_BARRIERS
	.align		4
        /*00a0*/ 	.byte	0x02, 0x4c
        /*00a2*/ 	.byte	0x01
	.zero		1


	//----- nvinfo : EIATTR_MERCURY_ISA_VERSION
	.align		4
        /*00a4*/ 	.byte	0x03, 0x5f
        /*00a6*/ 	.short	0x0101


	//----- nvinfo : EIATTR_VRC_CTA_INIT_COUNT
	.align		4
        /*00a8*/ 	.byte	0x02, 0x4a
	.zero		1
	.zero		1


	//----- nvinfo : EIATTR_EXIT_INSTR_OFFSETS
	.align		4
        /*00ac*/ 	.byte	0x04, 0x1c
        /*00ae*/ 	.short	(.L_28 - .L_27)


	//   ....[0]....
.L_27:
        /*00b0*/ 	.word	0x00000040


	//   ....[1]....
        /*00b4*/ 	.word	0x000002b0


	//   ....[2]....
        /*00b8*/ 	.word	0x00001af0


	//----- nvinfo : EIATTR_CRS_STACK_SIZE
	.align		4
.L_28:
        /*00bc*/ 	.byte	0x04, 0x1e
        /*00be*/ 	.short	(.L_30 - .L_29)
.L_29:
        /*00c0*/ 	.word	0x00000000


	//----- nvinfo : EIATTR_CBANK_PARAM_SIZE
	.align		4
.L_30:
        /*00c4*/ 	.byte	0x03, 0x19
        /*00c6*/ 	.short	0x003c


	//----- nvinfo : EIATTR_PARAM_CBANK
	.align		4
        /*00c8*/ 	.byte	0x04, 0x0a
        /*00ca*/ 	.short	(.L_32 - .L_31)
	.align		4
.L_31:
        /*00cc*/ 	.word	index@(.nv.constant0._Z17spasm_spmv_kernelPKjS0_S0_PKfS2_Pfjjj)
        /*00d0*/ 	.short	0x0380
        /*00d2*/ 	.short	0x003c


	//----- nvinfo : EIATTR_SW_WAR
	.align		4
.L_32:
        /*00d4*/ 	.byte	0x04, 0x36
        /*00d6*/ 	.short	(.L_34 - .L_33)
.L_33:
        /*00d8*/ 	.word	0x00000008
.L_34:


//--------------------- .nv.callgraph             --------------------------
	.section	.nv.callgraph,"",@"SHT_CUDA_CALLGRAPH"
	.align	4
	.sectionentsize	8
	.align		4
        /*0000*/ 	.word	0x00000000
	.align		4
        /*0004*/ 	.word	0xffffffff
	.align		4
        /*0008*/ 	.word	0x00000000
	.align		4
        /*000c*/ 	.word	0xfffffffe
	.align		4
        /*0010*/ 	.word	0x00000000
	.align		4
        /*0014*/ 	.word	0xfffffffd
	.align		4
        /*0018*/ 	.word	0x00000000
	.align		4
        /*001c*/ 	.word	0xfffffffc


//--------------------- .nv.constant3             --------------------------
	.section	.nv.constant3,"a",@progbits
	.align	2
.nv.constant3:
	.type		c_templateMasks,@object
	.size		c_templateMasks,(.L_0 - c_templateMasks)
c_templateMasks:
	.zero		32
.L_0:


//--------------------- .text._Z17spasm_spmv_kernelPKjS0_S0_PKfS2_Pfjjj --------------------------
	.section	.text._Z17spasm_spmv_kernelPKjS0_S0_PKfS2_Pfjjj,"ax",@progbits
	.align	128
        .global         _Z17spasm_spmv_kernelPKjS0_S0_PKfS2_Pfjjj
        .type           _Z17spasm_spmv_kernelPKjS0_S0_PKfS2_Pfjjj,@function
        .size           _Z17spasm_spmv_kernelPKjS0_S0_PKfS2_Pfjjj,(.L_x_33 - _Z17spasm_spmv_kernelPKjS0_S0_PKfS2_Pfjjj)
        .other          _Z17spasm_spmv_kernelPKjS0_S0_PKfS2_Pfjjj,@"STO_CUDA_ENTRY STV_DEFAULT"
_Z17spasm_spmv_kernelPKjS0_S0_PKfS2_Pfjjj:
.text._Z17spasm_spmv_kernelPKjS0_S0_PKfS2_Pfjjj:
[----:B------:R-:W-:Y:S01]  /*0000*/  LDC R1, c[0x0][0x37c] ;  /* 0x0000df00ff017b82 */ /* 0x000fe20000000800 */
[----:B------:R-:W0:Y:S01]  /*0010*/  S2R R3, SR_CTAID.X ;  /* 0x0000000000037919 */ /* 0x000e220000002500 */
[----:B------:R-:W0:Y:S02]  /*0020*/  LDCU UR4, c[0x0][0x3b0] ;  /* 0x00007600ff0477ac */ /* 0x000e240008000800 */
[----:B0-----:R-:W-:-:S13]  /*0030*/  ISETP.GE.U32.AND P0, PT, R3, UR4, PT ;  /* 0x0000000403007c0c */ /* 0x001fda000bf06070 */
[----:B------:R-:W-:Y:S05]  /*0040*/  @P0 EXIT ;  /* 0x000000000000094d */ /* 0x000fea0003800000 */
[----:B------:R-:W0:Y:S01]  /*0050*/  LDC.64 R6, c[0x0][0x380] ;  /* 0x0000e000ff067b82 */ /* 0x000e220000000a00 */
[----:B------:R-:W1:Y:S01]  /*0060*/  LDCU.64 UR6, c[0x0][0x358] ;  /* 0x00006b00ff0677ac */ /* 0x000e620008000a00 */
[----:B------:R-:W-:-:S06]  /*0070*/  SHF.L.U32 R3, R3, 0x1, RZ ;  /* 0x0000000103037819 */ /* 0x000fcc00000006ff */
[----:B------:R-:W2:Y:S01]  /*0080*/  LDC.64 R8, c[0x0][0x388] ;  /* 0x0000e200ff087b82 */ /* 0x000ea20000000a00 */
[----:B------:R-:W3:Y:S01]  /*0090*/  S2R R11, SR_TID.X ;  /* 0x00000000000b7919 */ /* 0x000ee20000002100 */
[----:B------:R-:W4:Y:S06]  /*00a0*/  LDCU UR4, c[0x0][0x3b8] ;  /* 0x00007700ff0477ac */ /* 0x000f2c0008000800 */
[----:B------:R-:W4:Y:S01]  /*00b0*/  LDC R13, c[0x0][0x3b4] ;  /* 0x0000ed00ff0d7b82 */ /* 0x000f220000000800 */
[----:B0-----:R-:W-:-:S05]  /*00c0*/  IMAD.WIDE.U32 R6, R3, 0x4, R6 ;  /* 0x0000000403067825 */ /* 0x001fca00078e0006 */
[----:B-1----:R-:W4:Y:S01]  /*00d0*/  LDG.E.CONSTANT R0, desc[UR6][R6.64+0x4] ;  /* 0x0000040606007981 */ /* 0x002f22000c1e9900 */
[----:B--2---:R-:W-:-:S03]  /*00e0*/  IMAD.WIDE.U32 R8, R3, 0x4, R8 ;  /* 0x0000000403087825 */ /* 0x004fc600078e0008 */
[----:B------:R0:W5:Y:S04]  /*00f0*/  LDG.E.CONSTANT R3, desc[UR6][R6.64] ;  /* 0x0000000606037981 */ /* 0x000168000c1e9900 */
[----:B------:R-:W2:Y:S04]  /*0100*/  LDG.E.CONSTANT R5, desc[UR6][R8.64] ;  /* 0x0000000608057981 */ /* 0x000ea8000c1e9900 */
[----:B------:R-:W2:Y:S01]  /*0110*/  LDG.E.CONSTANT R2, desc[UR6][R8.64+0x4] ;  /* 0x0000040608027981 */ /* 0x000ea2000c1e9900 */
[----:B------:R-:W-:Y:S01]  /*0120*/  BSSY.RECONVERGENT B0, `(.L_x_0) ;  /* 0x0000017000007945 */ /* 0x000fe20003800200 */
[C---:B----4-:R-:W-:Y:S01]  /*0130*/  IMAD R4, R0.reuse, R13, R13 ;  /* 0x0000000d00047224 */ /* 0x050fe200078e020d */
[----:B------:R-:W-:-:S04]  /*0140*/  IADD3 R10, PT, PT, -R0, RZ, RZ ;  /* 0x000000ff000a7210 */ /* 0x000fc80007ffe1ff */
[----:B------:R-:W-:-:S05]  /*0150*/  VIMNMX.U32 R4, PT, PT, R4, UR4, PT ;  /* 0x0000000404047c48 */ /* 0x000fca000bfe0000 */
[----:B------:R-:W-:-:S05]  /*0160*/  IMAD R4, R13, R10, R4 ;  /* 0x0000000a0d047224 */ /* 0x000fca00078e0204 */
[----:B---3--:R-:W-:Y:S02]  /*0170*/  ISETP.GE.U32.AND P0, PT, R11, R4, PT ;  /* 0x000000040b00720c */ /* 0x008fe40003f06070 */
[----:B--2---:R-:W-:-:S04]  /*0180*/  IADD3 R19, PT, PT, R5, R11, RZ ;  /* 0x0000000b05137210 */ /* 0x004fc80007ffe0ff */
[----:B------:R-:W-:-:S07]  /*0190*/  ISETP.GE.U32.AND P1, PT, R19, R2, PT ;  /* 0x000000021300720c */ /* 0x000fce0003f26070 */
[----:B0-----:R-:W-:Y:S06]  /*01a0*/  @P0 BRA `(.L_x_1) ;  /* 0x0000000000380947 */ /* 0x001fec0003800000 */
[----:B------:R-:W0:Y:S01]  /*01b0*/  S2R R10, SR_CgaCtaId ;  /* 0x00000000000a7919 */ /* 0x000e220000008800 */
[----:B------:R-:W1:Y:S01]  /*01c0*/  LDC R12, c[0x0][0x360] ;  /* 0x0000d800ff0c7b82 */ /* 0x000e620000000800 */
[----:B------:R-:W-:-:S07]  /*01d0*/  MOV R5, 0x400 ;  /* 0x0000040000057802 */ /* 0x000fce0000000f00 */
[----:B------:R-:W2:Y:S01]  /*01e0*/  LDC.64 R6, c[0x0][0x3a0] ;  /* 0x0000e800ff067b82 */ /* 0x000ea20000000a00 */
[----:B0-----:R-:W-:Y:S02]  /*01f0*/  LEA R10, R10, R5, 0x18 ;  /* 0x000000050a0a7211 */ /* 0x001fe400078ec0ff */
[----:B------:R-:W-:-:S07]  /*0200*/  MOV R5, R11 ;  /* 0x0000000b00057202 */ /* 0x000fce0000000f00 */
.L_x_2:
[----:B------:R-:W-:-:S04]  /*0210*/  IMAD R9, R0, R13, R5 ;  /* 0x0000000d00097224 */ /* 0x000fc800078e0205 */
[----:B0-2---:R-:W-:-:S06]  /*0220*/  IMAD.WIDE.U32 R8, R9, 0x4, R6 ;  /* 0x0000000409087825 */ /* 0x005fcc00078e0006 */
[----:B------:R-:W2:Y:S01]  /*0230*/  LDG.E.CONSTANT R8, desc[UR6][R8.64] ;  /* 0x0000000608087981 */ /* 0x000ea2000c1e9900 */
[----:B------:R-:W-:Y:S02]  /*0240*/  LEA R11, R5, R10, 0x2 ;  /* 0x0000000a050b7211 */ /* 0x000fe400078e10ff */
[----:B-1----:R-:W-:-:S04]  /*0250*/  IADD3 R5, PT, PT, R12, R5, RZ ;  /* 0x000000050c057210 */ /* 0x002fc80007ffe0ff */
[----:B------:R-:W-:Y:S01]  /*0260*/  ISETP.GE.U32.AND P0, PT, R5, R4, PT ;  /* 0x000000040500720c */ /* 0x000fe20003f06070 */
[----:B--2---:R0:W-:-:S12]  /*0270*/  STS [R11], R8 ;  /* 0x000000080b007388 */ /* 0x0041d80000000800 */
[----:B------:R-:W-:Y:S05]  /*0280*/  @!P0 BRA `(.L_x_2) ;  /* 0xfffffffc00e08947 */ /* 0x000fea000383ffff */
.L_x_1:
[----:B------:R-:W-:Y:S05]  /*0290*/  BSYNC.RECONVERGENT B0 ;  /* 0x0000000000007941 */ /* 0x000fea0003800200 */
.L_x_0:
[----:B------:R-:W-:Y:S06]  /*02a0*/  BAR.SYNC.DEFER_BLOCKING 0x0 ;  /* 0x0000000000007b1d */ /* 0x000fec0000010000 */
[----:B------:R-:W-:Y:S05]  /*02b0*/  @P1 EXIT ;  /* 0x000000000000194d */ /* 0x000fea0003800000 */
[----:B------:R-:W1:Y:S01]  /*02c0*/  S2UR UR5, SR_CgaCtaId ;  /* 0x00000000000579c3 */ /* 0x000e620000008800 */
[----:B------:R-:W-:Y:S01]  /*02d0*/  MOV R5, R19 ;  /* 0x0000001300057202 */ /* 0x000fe20000000f00 */
[----:B------:R-:W-:Y:S01]  /*02e0*/  UMOV UR4, 0x400 ;  /* 0x0000040000047882 */ /* 0x000fe20000000000 */
[----:B------:R-:W2:Y:S01]  /*02f0*/  LDCU UR8, c[0x0][0x360] ;  /* 0x00006c00ff0877ac */ /* 0x000ea20008000800 */
[----:B------:R-:W3:Y:S04]  /*0300*/  LDCU UR9, c[0x0][0x3b4] ;  /* 0x00007680ff0977ac */ /* 0x000ee80008000800 */
[----:B------:R-:W4:Y:S08]  /*0310*/  LDC.64 R16, c[0x0][0x3a8] ;  /* 0x0000ea00ff107b82 */ /* 0x000f300000000a00 */
[----:B------:R-:W0:Y:S08]  /*0320*/  LDC.64 R14, c[0x0][0x390] ;  /* 0x0000e400ff0e7b82 */ /* 0x000e300000000a00 */
[----:B------:R-:W0:Y:S01]  /*0330*/  LDC.64 R12, c[0x0][0x398] ;  /* 0x0000e600ff0c7b82 */ /* 0x000e220000000a00 */
[----:B-123--:R-:W-:-:S12]  /*0340*/  ULEA UR4, UR5, UR4, 0x18 ;  /* 0x0000000405047291 */ /* 0x00efd8000f8ec0ff */
.L_x_31:
[----:B0--3--:R-:W-:-:S06]  /*0350*/  IMAD.WIDE.U32 R6, R5, 0x4, R14 ;  /* 0x0000000405067825 */ /* 0x009fcc00078e000e */
[----:B--2---:R0:W2:Y:S01]  /*0360*/  LDG.E.CONSTANT R7, desc[UR6][R6.64] ;  /* 0x0000000606077981 */ /* 0x0040a2000c1e9900 */
[----:B------:R-:W-:Y:S01]  /*0370*/  HFMA2 R26, -RZ, RZ, 0, 0 ;  /* 0x00000000ff1a7431 */ /* 0x000fe200000001ff */
[----:B------:R-:W-:Y:S01]  /*0380*/  MOV R28, RZ ;  /* 0x000000ff001c7202 */ /* 0x000fe20000000f00 */
[----:B-1----:R-:W-:Y:S01]  /*0390*/  HFMA2 R8, -RZ, RZ, 0, 0 ;  /* 0x00000000ff087431 */ /* 0x002fe200000001ff */
[----:B------:R-:W-:Y:S04]  /*03a0*/  BSSY.RECONVERGENT B1, `(.L_x_3) ;  /* 0x0000156000017945 */ /* 0x000fe80003800200 */
[----:B------:R-:W-:Y:S01]  /*03b0*/  BSSY.RELIABLE B0, `(.L_x_4) ;  /* 0x00000f6000007945 */ /* 0x000fe20003800100 */
[----:B0-----:R-:W-:Y:S02]  /*03c0*/  MOV R6, RZ ;  /* 0x000000ff00067202 */ /* 0x001fe40000000f00 */
[----:B--2---:R-:W-:-:S04]  /*03d0*/  SHF.R.U32.HI R0, RZ, 0x1c, R7 ;  /* 0x0000001cff007819 */ /* 0x004fc80000011607 */
[----:B------:R-:W-:Y:S02]  /*03e0*/  SHF.L.U32 R22, R0, 0x1, RZ ;  /* 0x0000000100167819 */ /* 0x000fe400000006ff */
[----:B------:R-:W-:-:S04]  /*03f0*/  SHF.L.U32 R0, R7, 0x2, RZ ;  /* 0x0000000207007819 */ /* 0x000fc800000006ff */
[----:B------:R-:W0:Y:S01]  /*0400*/  LDC.U16 R22, c[0x3][R22] ;  /* 0x00c0000016167b82 */ /* 0x000e220000000400 */
[----:B------:R-:W-:Y:S02]  /*0410*/  LOP3.LUT R21, R0, 0x7ffc, RZ, 0xc0, !PT ;  /* 0x00007ffc00157812 */ /* 0x000fe400078ec0ff */
[----:B------:R-:W-:Y:S02]  /*0420*/  SHF.L.U32 R0, R7, 0x4, RZ ;  /* 0x0000000407007819 */ /* 0x000fe400000006ff */
[C---:B------:R-:W-:Y:S02]  /*0430*/  IADD3 R9, PT, PT, R21.reuse, 0x1, RZ ;  /* 0x0000000115097810 */ /* 0x040fe40007ffe0ff */
[C---:B------:R-:W-:Y:S02]  /*0440*/  IADD3 R11, PT, PT, R21.reuse, 0x2, RZ ;  /* 0x00000002150b7810 */ /* 0x040fe40007ffe0ff */
[----:B------:R-:W-:Y:S02]  /*0450*/  IADD3 R19, PT, PT, R21, 0x3, RZ ;  /* 0x0000000315137810 */ /* 0x000fe40007ffe0ff */
[----:B------:R-:W-:-:S02]  /*0460*/  ISETP.GE.U32.AND P1, PT, R9, R4, PT ;  /* 0x000000040900720c */ /* 0x000fc40003f26070 */
[-C--:B------:R-:W-:Y:S02]  /*0470*/  ISETP.GE.U32.AND P2, PT, R11, R4.reuse, PT ;  /* 0x000000040b00720c */ /* 0x080fe40003f46070 */
[-C--:B------:R-:W-:Y:S02]  /*0480*/  ISETP.GE.U32.AND P3, PT, R19, R4.reuse, PT ;  /* 0x000000041300720c */ /* 0x080fe40003f66070 */
[----:B------:R-:W-:Y:S02]  /*0490*/  LOP3.LUT R9, R0, 0x1fff0, RZ, 0xc0, !PT ;  /* 0x0001fff000097812 */ /* 0x000fe400078ec0ff */
[----:B------:R-:W-:Y:S02]  /*04a0*/  ISETP.GE.U32.AND P0, PT, R21, R4, PT ;  /* 0x000000041500720c */ /* 0x000fe40003f06070 */
[----:B------:R-:W-:Y:S02]  /*04b0*/  SHF.R.U32.HI R0, RZ, 0xc, R7 ;  /* 0x0000000cff007819 */ /* 0x000fe40000011607 */
[----:B------:R-:W-:Y:S01]  /*04c0*/  SHF.L.U32 R11, R5, 0x2, RZ ;  /* 0x00000002050b7819 */ /* 0x000fe200000006ff */
[----:B------:R1:W2:Y:S01]  /*04d0*/  @!P1 LDS R28, [R9+UR4+0x4] ;  /* 0x00000404091c9984 */ /* 0x0002a20008000800 */
[----:B------:R-:W-:-:S03]  /*04e0*/  LOP3.LUT R0, R0, 0x7ffc, RZ, 0xc0, !PT ;  /* 0x00007ffc00007812 */ /* 0x000fc600078ec0ff */
[----:B------:R1:W3:Y:S01]  /*04f0*/  @!P2 LDS R26, [R9+UR4+0x8] ;  /* 0x00000804091aa984 */ /* 0x0002e20008000800 */
[----:B------:R-:W-:-:S03]  /*0500*/  IMAD.WIDE.U32 R10, R11, 0x4, R12 ;  /* 0x000000040b0a7825 */ /* 0x000fc600078e000c */
[----:B------:R1:W1:Y:S01]  /*0510*/  @!P3 LDS R6, [R9+UR4+0xc] ;  /* 0x00000c040906b984 */ /* 0x0002620008000800 */
[----:B-----5:R-:W-:-:S03]  /*0520*/  IMAD R7, R3, UR9, R0 ;  /* 0x0000000903077c24 */ /* 0x020fc6000f8e0200 */
[----:B------:R0:W1:Y:S02]  /*0530*/  @!P0 LDS R8, [R9+UR4] ;  /* 0x0000000409088984 */ /* 0x0000640008000800 */
[----:B0-----:R-:W-:-:S04]  /*0540*/  PRMT R18, R22, 0x9910, RZ ;  /* 0x0000991016127816 */ /* 0x001fc800000000ff */
[----:B------:R-:W-:-:S13]  /*0550*/  ISETP.GT.AND P0, PT, R18, 0xeff, PT ;  /* 0x00000eff1200780c */ /* 0x000fda0003f04270 */
[----:B--2---:R-:W-:Y:S05]  /*0560*/  @P0 BRA `(.L_x_5) ;  /* 0x0000000400f80947 */ /* 0x004fea0003800000 */
[----:B------:R-:W-:-:S13]  /*0570*/  ISETP.GT.AND P0, PT, R18, 0xe, PT ;  /* 0x0000000e1200780c */ /* 0x000fda0003f04270 */
[----:B------:R-:W-:Y:S05]  /*0580*/  @P0 BRA `(.L_x_6) ;  /* 0x0000000000e80947 */ /* 0x000fea0003800000 */
[----:B------:R-:W-:-:S13]  /*0590*/  ISETP.GT.AND P0, PT, R18, -0x3401, PT ;  /* 0xffffcbff1200780c */ /* 0x000fda0003f04270 */
[----:B------:R-:W-:Y:S05]  /*05a0*/  @P0 BRA `(.L_x_7) ;  /* 0x0000000000600947 */ /* 0x000fea0003800000 */
[----:B------:R-:W-:-:S13]  /*05b0*/  ISETP.NE.AND P0, PT, R18, -0x7bdf, PT ;  /* 0xffff84211200780c */ /* 0x000fda0003f05270 */
[----:B------:R-:W-:Y:S05]  /*05c0*/  @!P0 BREAK.RELIABLE B0 ;  /* 0x0000000000008942 */ /* 0x000fea0003800100 */
[----:B------:R-:W-:Y:S05]  /*05d0*/  @!P0 BRA `(.L_x_8) ;  /* 0x0000000000308947 */ /* 0x000fea0003800000 */
[----:B------:R-:W-:-:S13]  /*05e0*/  ISETP.NE.AND P0, PT, R18, -0x7778, PT ;  /* 0xffff88881200780c */ /* 0x000fda0003f05270 */
[----:B------:R-:W-:Y:S05]  /*05f0*/  @!P0 BREAK.RELIABLE B0 ;  /* 0x0000000000008942 */ /* 0x000fea0003800100 */
[----:B------:R-:W-:Y:S05]  /*0600*/  @P0 BRA `(.L_x_9) ;  /* 0x0000000c00400947 */ /* 0x000fea0003800000 */
[----:B-1----:R-:W2:Y:S04]  /*0610*/  LDG.E.CONSTANT R9, desc[UR6][R10.64] ;  /* 0x000000060a097981 */ /* 0x002ea8000c1e9900 */
[----:B------:R-:W5:Y:S04]  /*0620*/  LDG.E.CONSTANT R23, desc[UR6][R10.64+0x4] ;  /* 0x000004060a177981 */ /* 0x000f68000c1e9900 */
[----:B------:R-:W3:Y:S04]  /*0630*/  LDG.E.CONSTANT R19, desc[UR6][R10.64+0xc] ;  /* 0x00000c060a137981 */ /* 0x000ee8000c1e9900 */
[----:B------:R-:W4:Y:S01]  /*0640*/  LDG.E.CONSTANT R27, desc[UR6][R10.64+0x8] ;  /* 0x000008060a1b7981 */ /* 0x000f22000c1e9900 */
[-C--:B--2---:R-:W-:Y:S01]  /*0650*/  FFMA R9, R9, R6.reuse, RZ ;  /* 0x0000000609097223 */ /* 0x084fe200000000ff */
[-C--:B-----5:R-:W-:Y:S01]  /*0660*/  FFMA R23, R23, R6.reuse, RZ ;  /* 0x0000000617177223 */ /* 0x0a0fe200000000ff */
[-C--:B---3--:R-:W-:Y:S01]  /*0670*/  FFMA R19, R19, R6.reuse, RZ ;  /* 0x0000000613137223 */ /* 0x088fe200000000ff */
[----:B----4-:R-:W-:Y:S01]  /*0680*/  FFMA R27, R27, R6, RZ ;  /* 0x000000061b1b7223 */ /* 0x010fe200000000ff */
[----:B------:R-:W-:Y:S06]  /*0690*/  BRA `(.L_x_10) ;  /* 0x0000001000987947 */ /* 0x000fec0003800000 */
.L_x_8:
[----:B------:R-:W2:Y:S04]  /*06a0*/  LDG.E.CONSTANT R19, desc[UR6][R10.64+0xc] ;  /* 0x00000c060a137981 */ /* 0x000ea8000c1e9900 */
[----:B-1----:R-:W5:Y:S04]  /*06b0*/  LDG.E.CONSTANT R9, desc[UR6][R10.64] ;  /* 0x000000060a097981 */ /* 0x002f68000c1e9900 */
[----:B------:R-:W3:Y:S04]  /*06c0*/  LDG.E.CONSTANT R23, desc[UR6][R10.64+0x4] ;  /* 0x000004060a177981 */ /* 0x000ee8000c1e9900 */
[----:B------:R-:W4:Y:S01]  /*06d0*/  LDG.E.CONSTANT R27, desc[UR6][R10.64+0x8] ;  /* 0x000008060a1b7981 */ /* 0x000f22000c1e9900 */
[----:B--2---:R-:W-:Y:S01]  /*06e0*/  FFMA R19, R19, R6, RZ ;  /* 0x0000000613137223 */ /* 0x004fe200000000ff */
[----:B-----5:R-:W-:Y:S01]  /*06f0*/  FFMA R9, R9, R8, RZ ;  /* 0x0000000809097223 */ /* 0x020fe200000000ff */
[----:B---3--:R-:W-:Y:S01]  /*0700*/  FFMA R23, R23, R28, RZ ;  /* 0x0000001c17177223 */ /* 0x008fe200000000ff */
[----:B----4-:R-:W-:Y:S01]  /*0710*/  FFMA R27, R27, R26, RZ ;  /* 0x0000001a1b1b7223 */ /* 0x010fe200000000ff */
[----:B------:R-:W-:Y:S06]  /*0720*/  BRA `(.L_x_10) ;  /* 0x0000001000747947 */ /* 0x000fec0003800000 */
.L_x_7:
        /* <DEDUP_REMOVED lines=10> */
[----:B------:R-:W-:Y:S01]  /*07d0*/  HFMA2 R27, -RZ, RZ, 0, 0 ;  /* 0x00000000ff1b7431 */ /* 0x000fe200000001ff */
[----:B------:R-:W-:Y:S01]  /*07e0*/  MOV R23, RZ ;  /* 0x000000ff00177202 */ /* 0x000fe20000000f00 */
[----:B--2---:R-:W-:-:S04]  /*07f0*/  FMUL R9, R9, R28 ;  /* 0x0000001c09097220 */ /* 0x004fc80000400000 */
[----:B-----5:R-:W-:-:S04]  /*0800*/  FFMA R9, R0, R8, R9 ;  /* 0x0000000800097223 */ /* 0x020fc80000000009 */
[----:B---3--:R-:W-:-:S04]  /*0810*/  FFMA R9, R18, R26, R9 ;  /* 0x0000001a12097223 */ /* 0x008fc80000000009 */
[----:B----4-:R-:W-:Y:S01]  /*0820*/  FFMA R6, R20, R6, R9 ;  /* 0x0000000614067223 */ /* 0x010fe20000000009 */
[----:B------:R-:W-:-:S03]  /*0830*/  HFMA2 R9, -RZ, RZ, 0, 0 ;  /* 0x00000000ff097431 */ /* 0x000fc600000001ff */
[----:B------:R-:W-:Y:S01]  /*0840*/  FADD R19, RZ, R6 ;  /* 0x00000006ff137221 */ /* 0x000fe20000000000 */
[----:B------:R-:W-:Y:S06]  /*0850*/  BRA `(.L_x_10) ;  /* 0x0000001000287947 */ /* 0x000fec0003800000 */
.L_x_11:
[----:B-1----:R-:W2:Y:S04]  /*0860*/  LDG.E.CONSTANT R9, desc[UR6][R10.64+0x4] ;  /* 0x000004060a097981 */ /* 0x002ea8000c1e9900 */
[----:B------:R-:W5:Y:S04]  /*0870*/  LDG.E.CONSTANT R19, desc[UR6][R10.64+0xc] ;  /* 0x00000c060a137981 */ /* 0x000f68000c1e9900 */
[----:B------:R-:W3:Y:S04]  /*0880*/  LDG.E.CONSTANT R0, desc[UR6][R10.64] ;  /* 0x000000060a007981 */ /* 0x000ee8000c1e9900 */
[----:B------:R-:W4:Y:S01]  /*0890*/  LDG.E.CONSTANT R8, desc[UR6][R10.64+0x8] ;  /* 0x000008060a087981 */ /* 0x000f22000c1e9900 */
[----:B------:R-:W-:Y:S01]  /*08a0*/  MOV R23, RZ ;  /* 0x000000ff00177202 */ /* 0x000fe20000000f00 */
[-C--:B--2---:R-:W-:Y:S01]  /*08b0*/  FMUL R9, R9, R6.reuse ;  /* 0x0000000609097220 */ /* 0x084fe20000400000 */
[----:B-----5:R-:W-:-:S03]  /*08c0*/  FMUL R19, R19, R6 ;  /* 0x0000000613137220 */ /* 0x020fc60000400000 */
[-C--:B---3--:R-:W-:Y:S01]  /*08d0*/  FFMA R27, R0, R26.reuse, R9 ;  /* 0x0000001a001b7223 */ /* 0x088fe20000000009 */
[----:B------:R-:W-:Y:S02]  /*08e0*/  HFMA2 R9, -RZ, RZ, 0, 0 ;  /* 0x00000000ff097431 */ /* 0x000fe400000001ff */
[----:B----4-:R-:W-:Y:S01]  /*08f0*/  FFMA R19, R8, R26, R19 ;  /* 0x0000001a08137223 */ /* 0x010fe20000000013 */
[----:B------:R-:W-:-:S03]  /*0900*/  FADD R27, RZ, R27 ;  /* 0x0000001bff1b7221 */ /* 0x000fc60000000000 */
[----:B------:R-:W-:Y:S01]  /*0910*/  FADD R19, RZ, R19 ;  /* 0x00000013ff137221 */ /* 0x000fe20000000000 */
[----:B------:R-:W-:Y:S06]  /*0920*/  BRA `(.L_x_10) ;  /* 0x0000000c00f47947 */ /* 0x000fec0003800000 */
.L_x_6:
[----:B------:R-:W-:-:S13]  /*0930*/  ISETP.GT.AND P0, PT, R18, 0xcb, PT ;  /* 0x000000cb1200780c */ /* 0x000fda0003f04270 */
[----:B------:R-:W-:Y:S05]  /*0940*/  @P0 BRA `(.L_x_12) ;  /* 0x0000000000800947 */ /* 0x000fea0003800000 */
[----:B------:R-:W-:-:S13]  /*0950*/  ISETP.NE.AND P0, PT, R18, 0xf, PT ;  /* 0x0000000f1200780c */ /* 0x000fda0003f05270 */
[----:B------:R-:W-:Y:S05]  /*0960*/  @!P0 BREAK.RELIABLE B0 ;  /* 0x0000000000008942 */ /* 0x000fea0003800100 */
[----:B------:R-:W-:Y:S05]  /*0970*/  @!P0 BRA `(.L_x_13) ;  /* 0x0000000000408947 */ /* 0x000fea0003800000 */
[----:B------:R-:W-:-:S13]  /*0980*/  ISETP.NE.AND P0, PT, R18, 0x33, PT ;  /* 0x000000331200780c */ /* 0x000fda0003f05270 */
[----:B------:R-:W-:Y:S05]  /*0990*/  @!P0 BREAK.RELIABLE B0 ;  /* 0x0000000000008942 */ /* 0x000fea0003800100 */
[----:B------:R-:W-:Y:S05]  /*09a0*/  @P0 BRA `(.L_x_9) ;  /* 0x0000000800580947 */ /* 0x000fea0003800000 */
[----:B-1----:R-:W2:Y:S04]  /*09b0*/  LDG.E.CONSTANT R9, desc[UR6][R10.64+0x4] ;  /* 0x000004060a097981 */ /* 0x002ea8000c1e9900 */
[----:B------:R-:W5:Y:S04]  /*09c0*/  LDG.E.CONSTANT R21, desc[UR6][R10.64+0xc] ;  /* 0x00000c060a157981 */ /* 0x000f68000c1e9900 */
[----:B------:R-:W3:Y:S04]  /*09d0*/  LDG.E.CONSTANT R19, desc[UR6][R10.64] ;  /* 0x000000060a137981 */ /* 0x000ee8000c1e9900 */
[----:B------:R-:W4:Y:S01]  /*09e0*/  LDG.E.CONSTANT R6, desc[UR6][R10.64+0x8] ;  /* 0x000008060a067981 */ /* 0x000f22000c1e9900 */
[----:B------:R-:W-:-:S02]  /*09f0*/  HFMA2 R27, -RZ, RZ, 0, 0 ;  /* 0x00000000ff1b7431 */ /* 0x000fc400000001ff */
[-C--:B--2---:R-:W-:Y:S01]  /*0a00*/  FMUL R0, R9, R28.reuse ;  /* 0x0000001c09007220 */ /* 0x084fe20000400000 */
[----:B-----5:R-:W-:-:S03]  /*0a10*/  FMUL R9, R21, R28 ;  /* 0x0000001c15097220 */ /* 0x020fc60000400000 */
[-C--:B---3--:R-:W-:Y:S01]  /*0a20*/  FFMA R0, R19, R8.reuse, R0 ;  /* 0x0000000813007223 */ /* 0x088fe20000000000 */
[----:B------:R-:W-:Y:S01]  /*0a30*/  MOV R19, RZ ;  /* 0x000000ff00137202 */ /* 0x000fe20000000f00 */
[----:B----4-:R-:W-:Y:S02]  /*0a40*/  FFMA R8, R6, R8, R9 ;  /* 0x0000000806087223 */ /* 0x010fe40000000009 */
[----:B------:R-:W-:Y:S02]  /*0a50*/  FADD R9, RZ, R0 ;  /* 0x00000000ff097221 */ /* 0x000fe40000000000 */
[----:B------:R-:W-:Y:S01]  /*0a60*/  FADD R23, RZ, R8 ;  /* 0x00000008ff177221 */ /* 0x000fe20000000000 */
[----:B------:R-:W-:Y:S06]  /*0a70*/  BRA `(.L_x_10) ;  /* 0x0000000c00a07947 */ /* 0x000fec0003800000 */
.L_x_13:
[----:B------:R-:W2:Y:S04]  /*0a80*/  LDG.E.CONSTANT R19, desc[UR6][R10.64+0x4] ;  /* 0x000004060a137981 */ /* 0x000ea8000c1e9900 */
[----:B-1----:R-:W5:Y:S04]  /*0a90*/  LDG.E.CONSTANT R9, desc[UR6][R10.64] ;  /* 0x000000060a097981 */ /* 0x002f68000c1e9900 */
[----:B------:R-:W3:Y:S04]  /*0aa0*/  LDG.E.CONSTANT R0, desc[UR6][R10.64+0x8] ;  /* 0x000008060a007981 */ /* 0x000ee8000c1e9900 */
[----:B------:R-:W4:Y:S01]  /*0ab0*/  LDG.E.CONSTANT R18, desc[UR6][R10.64+0xc] ;  /* 0x00000c060a127981 */ /* 0x000f22000c1e9900 */
[----:B------:R-:W-:Y:S01]  /*0ac0*/  HFMA2 R27, -RZ, RZ, 0, 0 ;  /* 0x00000000ff1b7431 */ /* 0x000fe200000001ff */
[----:B------:R-:W-:Y:S01]  /*0ad0*/  MOV R23, RZ ;  /* 0x000000ff00177202 */ /* 0x000fe20000000f00 */
[----:B--2---:R-:W-:Y:S01]  /*0ae0*/  FMUL R28, R19, R28 ;  /* 0x0000001c131c7220 */ /* 0x004fe20000400000 */
[----:B------:R-:W-:-:S03]  /*0af0*/  MOV R19, RZ ;  /* 0x000000ff00137202 */ /* 0x000fc60000000f00 */
[----:B-----5:R-:W-:-:S04]  /*0b00*/  FFMA R9, R9, R8, R28 ;  /* 0x0000000809097223 */ /* 0x020fc8000000001c */
[----:B---3--:R-:W-:-:S04]  /*0b10*/  FFMA R9, R0, R26, R9 ;  /* 0x0000001a00097223 */ /* 0x008fc80000000009 */
[----:B----4-:R-:W-:-:S04]  /*0b20*/  FFMA R9, R18, R6, R9 ;  /* 0x0000000612097223 */ /* 0x010fc80000000009 */
[----:B------:R-:W-:Y:S01]  /*0b30*/  FADD R9, RZ, R9 ;  /* 0x00000009ff097221 */ /* 0x000fe20000000000 */
[----:B------:R-:W-:Y:S06]  /*0b40*/  BRA `(.L_x_10) ;  /* 0x0000000c006c7947 */ /* 0x000fec0003800000 */
.L_x_12:
[----:B------:R-:W-:-:S13]  /*0b50*/  ISETP.NE.AND P0, PT, R18, 0xcc, PT ;  /* 0x000000cc1200780c */ /* 0x000fda0003f05270 */
[----:B------:R-:W-:Y:S05]  /*0b60*/  @!P0 BREAK.RELIABLE B0 ;  /* 0x0000000000008942 */ /* 0x000fea0003800100 */
[----:B------:R-:W-:Y:S05]  /*0b70*/  @!P0 BRA `(.L_x_14) ;  /* 0x0000000000408947 */ /* 0x000fea0003800000 */
[----:B------:R-:W-:-:S13]  /*0b80*/  ISETP.NE.AND P0, PT, R18, 0xf0, PT ;  /* 0x000000f01200780c */ /* 0x000fda0003f05270 */
[----:B------:R-:W-:Y:S05]  /*0b90*/  @!P0 BREAK.RELIABLE B0 ;  /* 0x0000000000008942 */ /* 0x000fea0003800100 */
[----:B------:R-:W-:Y:S05]  /*0ba0*/  @P0 BRA `(.L_x_9) ;  /* 0x0000000400d80947 */ /* 0x000fea0003800000 */
[----:B------:R-:W2:Y:S04]  /*0bb0*/  LDG.E.CONSTANT R19, desc[UR6][R10.64+0x4] ;  /* 0x000004060a137981 */ /* 0x000ea8000c1e9900 */
[----:B-1----:R-:W5:Y:S04]  /*0bc0*/  LDG.E.CONSTANT R9, desc[UR6][R10.64] ;  /* 0x000000060a097981 */ /* 0x002f68000c1e9900 */
[----:B------:R-:W3:Y:S04]  /*0bd0*/  LDG.E.CONSTANT R0, desc[UR6][R10.64+0x8] ;  /* 0x000008060a007981 */ /* 0x000ee8000c1e9900 */
[----:B------:R-:W4:Y:S01]  /*0be0*/  LDG.E.CONSTANT R18, desc[UR6][R10.64+0xc] ;  /* 0x00000c060a127981 */ /* 0x000f22000c1e9900 */
[----:B------:R-:W-:Y:S01]  /*0bf0*/  MOV R27, RZ ;  /* 0x000000ff001b7202 */ /* 0x000fe20000000f00 */
[----:B--2---:R-:W-:Y:S01]  /*0c00*/  FMUL R28, R19, R28 ;  /* 0x0000001c131c7220 */ /* 0x004fe20000400000 */
[----:B------:R-:W-:-:S03]  /*0c10*/  HFMA2 R19, -RZ, RZ, 0, 0 ;  /* 0x00000000ff137431 */ /* 0x000fc600000001ff */
[----:B-----5:R-:W-:-:S04]  /*0c20*/  FFMA R9, R9, R8, R28 ;  /* 0x0000000809097223 */ /* 0x020fc8000000001c */
[----:B---3--:R-:W-:-:S04]  /*0c30*/  FFMA R9, R0, R26, R9 ;  /* 0x0000001a00097223 */ /* 0x008fc80000000009 */
[----:B----4-:R-:W-:Y:S01]  /*0c40*/  FFMA R18, R18, R6, R9 ;  /* 0x0000000612127223 */ /* 0x010fe20000000009 */
[----:B------:R-:W-:-:S03]  /*0c50*/  HFMA2 R9, -RZ, RZ, 0, 0 ;  /* 0x00000000ff097431 */ /* 0x000fc600000001ff */
[----:B------:R-:W-:Y:S01]  /*0c60*/  FADD R23, RZ, R18 ;  /* 0x00000012ff177221 */ /* 0x000fe20000000000 */
[----:B------:R-:W-:Y:S06]  /*0c70*/  BRA `(.L_x_10) ;  /* 0x0000000c00207947 */ /* 0x000fec0003800000 */
.L_x_14:
[----:B------:R-:W2:Y:S04]  /*0c80*/  LDG.E.CONSTANT R19, desc[UR6][R10.64+0x4] ;  /* 0x000004060a137981 */ /* 0x000ea8000c1e9900 */
[----:B------:R-:W5:Y:S04]  /*0c90*/  LDG.E.CONSTANT R23, desc[UR6][R10.64+0xc] ;  /* 0x00000c060a177981 */ /* 0x000f68000c1e9900 */
[----:B-1----:R-:W3:Y:S04]  /*0ca0*/  LDG.E.CONSTANT R9, desc[UR6][R10.64] ;  /* 0x000000060a097981 */ /* 0x002ee8000c1e9900 */
[----:B------:R-:W4:Y:S01]  /*0cb0*/  LDG.E.CONSTANT R21, desc[UR6][R10.64+0x8] ;  /* 0x000008060a157981 */ /* 0x000f22000c1e9900 */
[----:B------:R-:W-:-:S02]  /*0cc0*/  HFMA2 R27, -RZ, RZ, 0, 0 ;  /* 0x00000000ff1b7431 */ /* 0x000fc400000001ff */
[-C--:B--2---:R-:W-:Y:S01]  /*0cd0*/  FMUL R0, R19, R6.reuse ;  /* 0x0000000613007220 */ /* 0x084fe20000400000 */
[----:B------:R-:W-:Y:S01]  /*0ce0*/  MOV R19, RZ ;  /* 0x000000ff00137202 */ /* 0x000fe20000000f00 */
[----:B-----5:R-:W-:Y:S02]  /*0cf0*/  FMUL R6, R23, R6 ;  /* 0x0000000617067220 */ /* 0x020fe40000400000 */
[-C--:B---3--:R-:W-:Y:S02]  /*0d00*/  FFMA R9, R9, R26.reuse, R0 ;  /* 0x0000001a09097223 */ /* 0x088fe40000000000 */
[----:B----4-:R-:W-:Y:S02]  /*0d10*/  FFMA R6, R21, R26, R6 ;  /* 0x0000001a15067223 */ /* 0x010fe40000000006 */
[----:B------:R-:W-:Y:S02]  /*0d20*/  FADD R9, RZ, R9 ;  /* 0x00000009ff097221 */ /* 0x000fe40000000000 */
[----:B------:R-:W-:Y:S01]  /*0d30*/  FADD R23, RZ, R6 ;  /* 0x00000006ff177221 */ /* 0x000fe20000000000 */
[----:B------:R-:W-:Y:S06]  /*0d40*/  BRA `(.L_x_10) ;  /* 0x0000000800ec7947 */ /* 0x000fec0003800000 */
.L_x_5:
[----:B------:R-:W-:-:S13]  /*0d50*/  ISETP.GT.AND P0, PT, R18, 0x2221, PT ;  /* 0x000022211200780c */ /* 0x000fda0003f04270 */
[----:B------:R-:W-:Y:S05]  /*0d60*/  @P0 BRA `(.L_x_15) ;  /* 0x0000000000d80947 */ /* 0x000fea0003800000 */
        /* <DEDUP_REMOVED lines=17> */
.L_x_17:
[----:B------:R-:W2:Y:S04]  /*0e80*/  LDG.E.CONSTANT R19, desc[UR6][R10.64+0x4] ;  /* 0x000004060a137981 */ /* 0x000ea8000c1e9900 */
[----:B-1----:R-:W5:Y:S04]  /*0e90*/  LDG.E.CONSTANT R9, desc[UR6][R10.64] ;  /* 0x000000060a097981 */ /* 0x002f68000c1e9900 */
[----:B------:R-:W3:Y:S04]  /*0ea0*/  LDG.E.CONSTANT R0, desc[UR6][R10.64+0x8] ;  /* 0x000008060a007981 */ /* 0x000ee8000c1e9900 */
[----:B------:R-:W4:Y:S01]  /*0eb0*/  LDG.E.CONSTANT R18, desc[UR6][R10.64+0xc] ;  /* 0x00000c060a127981 */ /* 0x000f22000c1e9900 */
[----:B------:R-:W-:-:S02]  /*0ec0*/  HFMA2 R23, -RZ, RZ, 0, 0 ;  /* 0x00000000ff177431 */ /* 0x000fc400000001ff */
[----:B--2---:R-:W-:Y:S01]  /*0ed0*/  FMUL R28, R19, R28 ;  /* 0x0000001c131c7220 */ /* 0x004fe20000400000 */
[----:B------:R-:W-:-:S03]  /*0ee0*/  MOV R19, RZ ;  /* 0x000000ff00137202 */ /* 0x000fc60000000f00 */
[----:B-----5:R-:W-:-:S04]  /*0ef0*/  FFMA R9, R9, R8, R28 ;  /* 0x0000000809097223 */ /* 0x020fc8000000001c */
[----:B---3--:R-:W-:-:S04]  /*0f00*/  FFMA R9, R0, R26, R9 ;  /* 0x0000001a00097223 */ /* 0x008fc80000000009 */
[----:B----4-:R-:W-:Y:S01]  /*0f10*/  FFMA R18, R18, R6, R9 ;  /* 0x0000000612127223 */ /* 0x010fe20000000009 */
[----:B------:R-:W-:-:S03]  /*0f20*/  MOV R9, RZ ;  /* 0x000000ff00097202 */ /* 0x000fc60000000f00 */
[----:B------:R-:W-:Y:S01]  /*0f30*/  FADD R27, RZ, R18 ;  /* 0x00000012ff1b7221 */ /* 0x000fe20000000000 */
[----:B------:R-:W-:Y:S06]  /*0f40*/  BRA `(.L_x_10) ;  /* 0x00000008006c7947 */ /* 0x000fec0003800000 */
.L_x_16:
[----:B------:R-:W-:-:S13]  /*0f50*/  ISETP.NE.AND P0, PT, R18, 0x1842, PT ;  /* 0x000018421200780c */ /* 0x000fda0003f05270 */
[----:B------:R-:W-:Y:S05]  /*0f60*/  @!P0 BREAK.RELIABLE B0 ;  /* 0x0000000000008942 */ /* 0x000fea0003800100 */
[----:B------:R-:W-:Y:S05]  /*0f70*/  @!P0 BRA `(.L_x_18) ;  /* 0x0000000000308947 */ /* 0x000fea0003800000 */
[----:B------:R-:W-:-:S13]  /*0f80*/  ISETP.NE.AND P0, PT, R18, 0x2184, PT ;  /* 0x000021841200780c */ /* 0x000fda0003f05270 */
[----:B------:R-:W-:Y:S05]  /*0f90*/  @!P0 BREAK.RELIABLE B0 ;  /* 0x0000000000008942 */ /* 0x000fea0003800100 */
[----:B------:R-:W-:Y:S05]  /*0fa0*/  @P0 BRA `(.L_x_9) ;  /* 0x0000000000d80947 */ /* 0x000fea0003800000 */
[----:B------:R-:W2:Y:S04]  /*0fb0*/  LDG.E.CONSTANT R19, desc[UR6][R10.64+0xc] ;  /* 0x00000c060a137981 */ /* 0x000ea8000c1e9900 */
[----:B-1----:R-:W3:Y:S04]  /*0fc0*/  LDG.E.CONSTANT R9, desc[UR6][R10.64] ;  /* 0x000000060a097981 */ /* 0x002ee8000c1e9900 */
[----:B------:R-:W5:Y:S04]  /*0fd0*/  LDG.E.CONSTANT R23, desc[UR6][R10.64+0x4] ;  /* 0x000004060a177981 */ /* 0x000f68000c1e9900 */
[----:B------:R-:W4:Y:S01]  /*0fe0*/  LDG.E.CONSTANT R27, desc[UR6][R10.64+0x8] ;  /* 0x000008060a1b7981 */ /* 0x000f22000c1e9900 */
[----:B--2---:R-:W-:Y:S01]  /*0ff0*/  FFMA R19, R19, R28, RZ ;  /* 0x0000001c13137223 */ /* 0x004fe200000000ff */
[----:B---3--:R-:W-:Y:S01]  /*1000*/  FFMA R9, R9, R26, RZ ;  /* 0x0000001a09097223 */ /* 0x008fe200000000ff */
[----:B-----5:R-:W-:Y:S01]  /*1010*/  FFMA R23, R23, R6, RZ ;  /* 0x0000000617177223 */ /* 0x020fe200000000ff */
[----:B----4-:R-:W-:Y:S01]  /*1020*/  FFMA R27, R27, R8, RZ ;  /* 0x000000081b1b7223 */ /* 0x010fe200000000ff */
[----:B------:R-:W-:Y:S06]  /*1030*/  BRA `(.L_x_10) ;  /* 0x0000000800307947 */ /* 0x000fec0003800000 */
.L_x_18:
        /* <DEDUP_REMOVED lines=9> */
.L_x_15:
        /* <DEDUP_REMOVED lines=8> */
[----:B------:R-:W2:Y:S04]  /*1150*/  LDG.E.CONSTANT R19, desc[UR6][R10.64+0x4] ;  /* 0x000004060a137981 */ /* 0x000ea8000c1e9900 */
[----:B------:R-:W5:Y:S04]  /*1160*/  LDG.E.CONSTANT R23, desc[UR6][R10.64+0xc] ;  /* 0x00000c060a177981 */ /* 0x000f68000c1e9900 */
[----:B-1----:R-:W3:Y:S04]  /*1170*/  LDG.E.CONSTANT R9, desc[UR6][R10.64] ;  /* 0x000000060a097981 */ /* 0x002ee8000c1e9900 */
[----:B------:R-:W4:Y:S01]  /*1180*/  LDG.E.CONSTANT R21, desc[UR6][R10.64+0x8] ;  /* 0x000008060a157981 */ /* 0x000f22000c1e9900 */
[-C--:B--2---:R-:W-:Y:S01]  /*1190*/  FMUL R0, R19, R28.reuse ;  /* 0x0000001c13007220 */ /* 0x084fe20000400000 */
[----:B-----5:R-:W-:Y:S01]  /*11a0*/  FMUL R28, R23, R28 ;  /* 0x0000001c171c7220 */ /* 0x020fe20000400000 */
[----:B------:R-:W-:-:S02]  /*11b0*/  HFMA2 R23, -RZ, RZ, 0, 0 ;  /* 0x00000000ff177431 */ /* 0x000fc400000001ff */
[-C--:B---3--:R-:W-:Y:S01]  /*11c0*/  FFMA R0, R9, R8.reuse, R0 ;  /* 0x0000000809007223 */ /* 0x088fe20000000000 */
[----:B------:R-:W-:Y:S01]  /*11d0*/  MOV R9, RZ ;  /* 0x000000ff00097202 */ /* 0x000fe20000000f00 */
[----:B----4-:R-:W-:Y:S02]  /*11e0*/  FFMA R21, R21, R8, R28 ;  /* 0x0000000815157223 */ /* 0x010fe4000000001c */
[----:B------:R-:W-:Y:S02]  /*11f0*/  FADD R27, RZ, R0 ;  /* 0x00000000ff1b7221 */ /* 0x000fe40000000000 */
[----:B------:R-:W-:Y:S01]  /*1200*/  FADD R19, RZ, R21 ;  /* 0x00000015ff137221 */ /* 0x000fe20000000000 */
[----:B------:R-:W-:Y:S06]  /*1210*/  BRA `(.L_x_10) ;  /* 0x0000000400b87947 */ /* 0x000fec0003800000 */
.L_x_20:
        /* <DEDUP_REMOVED lines=9> */
.L_x_19:
[----:B------:R-:W-:-:S13]  /*12b0*/  ISETP.NE.AND P0, PT, R18, 0x4218, PT ;  /* 0x000042181200780c */ /* 0x000fda0003f05270 */
[----:B------:R-:W-:Y:S05]  /*12c0*/  @!P0 BREAK.RELIABLE B0 ;  /* 0x0000000000008942 */ /* 0x000fea0003800100 */
[----:B------:R-:W-:Y:S05]  /*12d0*/  @!P0 BRA `(.L_x_21) ;  /* 0x0000000400688947 */ /* 0x000fea0003800000 */
[----:B------:R-:W-:-:S13]  /*12e0*/  ISETP.NE.AND P0, PT, R18, 0x4444, PT ;  /* 0x000044441200780c */ /* 0x000fda0003f05270 */
[----:B------:R-:W-:Y:S05]  /*12f0*/  @!P0 BREAK.RELIABLE B0 ;  /* 0x0000000000008942 */ /* 0x000fea0003800100 */
[----:B------:R-:W-:Y:S05]  /*1300*/  @!P0 BRA `(.L_x_22) ;  /* 0x0000000400388947 */ /* 0x000fea0003800000 */
.L_x_9:
[----:B------:R-:W-:Y:S05]  /*1310*/  BSYNC.RELIABLE B0 ;  /* 0x0000000000007941 */ /* 0x000fea0003800100 */
.L_x_4:
[----:B------:R-:W-:-:S04]  /*1320*/  LOP3.LUT R0, R22, 0x1, RZ, 0xc0, !PT ;  /* 0x0000000116007812 */ /* 0x000fc800078ec0ff */
[----:B------:R-:W-:Y:S01]  /*1330*/  ISETP.NE.U32.AND P0, PT, R0, 0x1, PT ;  /* 0x000000010000780c */ /* 0x000fe20003f05070 */
[----:B------:R-:W-:-:S03]  /*1340*/  HFMA2 R0, -RZ, RZ, 0, 0 ;  /* 0x00000000ff007431 */ /* 0x000fc600000001ff */
[----:B------:R-:W-:-:S09]  /*1350*/  R2P PR, R22, 0x7e ;  /* 0x0000007e16007804 */ /* 0x000fd20000000000 */
[----:B------:R-:W-:Y:S01]  /*1360*/  @!P0 MOV R0, 0x1 ;  /* 0x0000000100008802 */ /* 0x000fe20000000f00 */
[----:B------:R-:W2:Y:S04]  /*1370*/  @!P0 LDG.E.CONSTANT R23, desc[UR6][R10.64] ;  /* 0x000000060a178981 */ /* 0x000ea8000c1e9900 */
[C---:B------:R-:W-:Y:S01]  /*1380*/  @P1 IMAD.WIDE.U32 R24, R0.reuse, 0x4, R10 ;  /* 0x0000000400181825 */ /* 0x040fe200078e000a */
[----:B------:R-:W-:-:S05]  /*1390*/  @P1 IADD3 R0, PT, PT, R0, 0x1, RZ ;  /* 0x0000000100001810 */ /* 0x000fca0007ffe0ff */
[C-C-:B------:R-:W-:Y:S01]  /*13a0*/  @P2 IMAD.WIDE.U32 R18, R0.reuse, 0x4, R10.reuse ;  /* 0x0000000400122825 */ /* 0x140fe200078e000a */
[----:B------:R-:W-:Y:S01]  /*13b0*/  @P2 IADD3 R0, PT, PT, R0, 0x1, RZ ;  /* 0x0000000100002810 */ /* 0x000fe20007ffe0ff */
[----:B------:R-:W5:Y:S02]  /*13c0*/  @P1 LDG.E.CONSTANT R24, desc[UR6][R24.64] ;  /* 0x0000000618181981 */ /* 0x000f64000c1e9900 */
[----:B-1----:R-:W-:Y:S02]  /*13d0*/  HFMA2 R9, -RZ, RZ, 0, 0 ;  /* 0x00000000ff097431 */ /* 0x002fe400000001ff */
[C-C-:B------:R-:W-:Y:S01]  /*13e0*/  @P3 IMAD.WIDE.U32 R20, R0.reuse, 0x4, R10.reuse ;  /* 0x0000000400143825 */ /* 0x140fe200078e000a */
[----:B------:R-:W-:Y:S01]  /*13f0*/  @P3 IADD3 R0, PT, PT, R0, 0x1, RZ ;  /* 0x0000000100003810 */ /* 0x000fe20007ffe0ff */
[----:B------:R0:W3:Y:S04]  /*1400*/  @P2 LDG.E.CONSTANT R27, desc[UR6][R18.64] ;  /* 0x00000006121b2981 */ /* 0x0000e8000c1e9900 */
[----:B0-----:R-:W-:-:S05]  /*1410*/  @P4 IMAD.WIDE.U32 R18, R0, 0x4, R10 ;  /* 0x0000000400124825 */ /* 0x001fca00078e000a */
[----:B------:R-:W4:Y:S01]  /*1420*/  @P4 LDG.E.CONSTANT R29, desc[UR6][R18.64] ;  /* 0x00000006121d4981 */ /* 0x000f22000c1e9900 */
[----:B------:R-:W-:-:S03]  /*1430*/  @P4 IADD3 R0, PT, PT, R0, 0x1, RZ ;  /* 0x0000000100004810 */ /* 0x000fc60007ffe0ff */
[----:B------:R0:W3:Y:S01]  /*1440*/  @P3 LDG.E.CONSTANT R18, desc[UR6][R20.64] ;  /* 0x0000000614123981 */ /* 0x0000e2000c1e9900 */
[----:B--2---:R-:W-:Y:S01]  /*1450*/  @!P0 FFMA R9, R23, R8, RZ ;  /* 0x0000000817098223 */ /* 0x004fe200000000ff */
[----:B------:R-:W-:-:S03]  /*1460*/  MOV R23, RZ ;  /* 0x000000ff00177202 */ /* 0x000fc60000000f00 */
[----:B-----5:R-:W-:Y:S01]  /*1470*/  @P1 FFMA R9, R24, R28, R9 ;  /* 0x0000001c18091223 */ /* 0x020fe20000000009 */
[C---:B------:R-:W-:Y:S01]  /*1480*/  @P5 IMAD.WIDE.U32 R24, R0.reuse, 0x4, R10 ;  /* 0x0000000400185825 */ /* 0x040fe200078e000a */
[----:B------:R-:W-:-:S05]  /*1490*/  @P5 IADD3 R0, PT, PT, R0, 0x1, RZ ;  /* 0x0000000100005810 */ /* 0x000fca0007ffe0ff */
[----:B0-----:R-:W-:Y:S01]  /*14a0*/  @P6 IMAD.WIDE.U32 R20, R0, 0x4, R10 ;  /* 0x0000000400146825 */ /* 0x001fe200078e000a */
[----:B------:R-:W2:Y:S03]  /*14b0*/  @P5 LDG.E.CONSTANT R24, desc[UR6][R24.64] ;  /* 0x0000000618185981 */ /* 0x000ea6000c1e9900 */
[----:B----4-:R-:W-:Y:S02]  /*14c0*/  @P4 FFMA R23, R29, R8, RZ ;  /* 0x000000081d174223 */ /* 0x010fe400000000ff */
[----:B------:R-:W4:Y:S01]  /*14d0*/  @P6 LDG.E.CONSTANT R29, desc[UR6][R20.64] ;  /* 0x00000006141d6981 */ /* 0x000f22000c1e9900 */
[----:B------:R-:W-:Y:S01]  /*14e0*/  LOP3.LUT P0, RZ, R22, 0x80, RZ, 0xc0, !PT ;  /* 0x0000008016ff7812 */ /* 0x000fe2000780c0ff */
[----:B---3--:R-:W-:Y:S01]  /*14f0*/  @P2 FFMA R9, R27, R26, R9 ;  /* 0x0000001a1b092223 */ /* 0x008fe20000000009 */
[----:B------:R-:W-:-:S03]  /*1500*/  @P6 IADD3 R0, PT, PT, R0, 0x1, RZ ;  /* 0x0000000100006810 */ /* 0x000fc60007ffe0ff */
[----:B------:R-:W-:-:S08]  /*1510*/  @P3 FFMA R9, R18, R6, R9 ;  /* 0x0000000612093223 */ /* 0x000fd00000000009 */
[C---:B------:R-:W-:Y:S01]  /*1520*/  @P0 IMAD.WIDE.U32 R18, R0.reuse, 0x4, R10 ;  /* 0x0000000400120825 */ /* 0x040fe200078e000a */
[----:B------:R-:W-:-:S03]  /*1530*/  @P0 IADD3 R0, PT, PT, R0, 0x1, RZ ;  /* 0x0000000100000810 */ /* 0x000fc60007ffe0ff */
[----:B--2---:R-:W-:-:S04]  /*1540*/  @P5 FFMA R23, R24, R28, R23 ;  /* 0x0000001c18175223 */ /* 0x004fc80000000017 */
[----:B----4-:R-:W-:Y:S01]  /*1550*/  @P6 FFMA R23, R29, R26, R23 ;  /* 0x0000001a1d176223 */ /* 0x010fe20000000017 */
[----:B------:R-:W-:-:S13]  /*1560*/  R2P PR, R22.B1, 0x7f ;  /* 0x0000007f16007804 */ /* 0x000fda0000001000 */
[----:B------:R-:W-:-:S06]  /*1570*/  @P0 IMAD.WIDE.U32 R24, R0, 0x4, R10 ;  /* 0x0000000400180825 */ /* 0x000fcc00078e000a */
[----:B------:R-:W2:Y:S01]  /*1580*/  @P0 LDG.E.CONSTANT R25, desc[UR6][R24.64] ;  /* 0x0000000618190981 */ /* 0x000ea2000c1e9900 */
[----:B------:R-:W-:-:S05]  /*1590*/  @P0 IADD3 R0, PT, PT, R0, 0x1, RZ ;  /* 0x0000000100000810 */ /* 0x000fca0007ffe0ff */
[C---:B------:R-:W-:Y:S01]  /*15a0*/  @P1 IMAD.WIDE.U32 R20, R0.reuse, 0x4, R10 ;  /* 0x0000000400141825 */ /* 0x040fe200078e000a */
[----:B------:R-:W-:-:S04]  /*15b0*/  @P1 IADD3 R0, PT, PT, R0, 0x1, RZ ;  /* 0x0000000100001810 */ /* 0x000fc80007ffe0ff */
[----:B------:R0:W3:Y:S02]  /*15c0*/  @P1 LDG.E.CONSTANT R24, desc[UR6][R20.64] ;  /* 0x0000000614181981 */ /* 0x0000e4000c1e9900 */
[----:B0-----:R-:W-:-:S06]  /*15d0*/  @P2 IMAD.WIDE.U32 R20, R0, 0x4, R10 ;  /* 0x0000000400142825 */ /* 0x001fcc00078e000a */
[----:B------:R-:W4:Y:S01]  /*15e0*/  @P2 LDG.E.CONSTANT R20, desc[UR6][R20.64] ;  /* 0x0000000614142981 */ /* 0x000f22000c1e9900 */
[----:B------:R-:W-:Y:S01]  /*15f0*/  HFMA2 R27, -RZ, RZ, 0, 0 ;  /* 0x00000000ff1b7431 */ /* 0x000fe200000001ff */
[----:B------:R-:W-:Y:S01]  /*1600*/  @P2 IADD3 R0, PT, PT, R0, 0x1, RZ ;  /* 0x0000000100002810 */ /* 0x000fe20007ffe0ff */
[----:B--2---:R-:W-:Y:S01]  /*1610*/  @P0 FFMA R27, R25, R8, RZ ;  /* 0x00000008191b0223 */ /* 0x004fe200000000ff */
[----:B------:R-:W-:-:S13]  /*1620*/  LOP3.LUT P0, RZ, R22, 0x80, RZ, 0xc0, !PT ;  /* 0x0000008016ff7812 */ /* 0x000fda000780c0ff */
[----:B------:R0:W2:Y:S01]  /*1630*/  @P0 LDG.E.CONSTANT R29, desc[UR6][R18.64] ;  /* 0x00000006121d0981 */ /* 0x0000a2000c1e9900 */
[----:B---3--:R-:W-:Y:S01]  /*1640*/  @P1 FFMA R27, R24, R28, R27 ;  /* 0x0000001c181b1223 */ /* 0x008fe2000000001b */
[C---:B0-----:R-:W-:Y:S01]  /*1650*/  @P3 IMAD.WIDE.U32 R18, R0.reuse, 0x4, R10 ;  /* 0x0000000400123825 */ /* 0x041fe200078e000a */
[----:B------:R-:W-:-:S05]  /*1660*/  @P3 IADD3 R0, PT, PT, R0, 0x1, RZ ;  /* 0x0000000100003810 */ /* 0x000fca0007ffe0ff */
[C---:B------:R-:W-:Y:S01]  /*1670*/  @P4 IMAD.WIDE.U32 R24, R0.reuse, 0x4, R10 ;  /* 0x0000000400184825 */ /* 0x040fe200078e000a */
[----:B------:R-:W-:-:S03]  /*1680*/  @P4 IADD3 R0, PT, PT, R0, 0x1, RZ ;  /* 0x0000000100004810 */ /* 0x000fc60007ffe0ff */
[----:B----4-:R-:W-:Y:S01]  /*1690*/  @P2 FFMA R27, R20, R26, R27 ;  /* 0x0000001a141b2223 */ /* 0x010fe2000000001b */
[----:B------:R0:W3:Y:S01]  /*16a0*/  @P3 LDG.E.CONSTANT R18, desc[UR6][R18.64] ;  /* 0x0000000612123981 */ /* 0x0000e2000c1e9900 */
[----:B------:R-:W-:-:S03]  /*16b0*/  @P5 IMAD.WIDE.U32 R20, R0, 0x4, R10 ;  /* 0x0000000400145825 */ /* 0x000fc600078e000a */
[----:B------:R-:W4:Y:S04]  /*16c0*/  @P4 LDG.E.CONSTANT R25, desc[UR6][R24.64] ;  /* 0x0000000618194981 */ /* 0x000f28000c1e9900 */
[----:B------:R-:W5:Y:S01]  /*16d0*/  @P5 LDG.E.CONSTANT R20, desc[UR6][R20.64] ;  /* 0x0000000614145981 */ /* 0x000f62000c1e9900 */
[----:B0-----:R-:W-:Y:S02]  /*16e0*/  MOV R19, RZ ;  /* 0x000000ff00137202 */ /* 0x001fe40000000f00 */
[----:B------:R-:W-:Y:S01]  /*16f0*/  @P5 IADD3 R0, PT, PT, R0, 0x1, RZ ;  /* 0x0000000100005810 */ /* 0x000fe20007ffe0ff */
[----:B----4-:R-:W-:-:S04]  /*1700*/  @P4 FFMA R19, R25, R8, RZ ;  /* 0x0000000819134223 */ /* 0x010fc800000000ff */
[----:B-----5:R-:W-:Y:S01]  /*1710*/  @P5 FFMA R19, R20, R28, R19 ;  /* 0x0000001c14135223 */ /* 0x020fe20000000013 */
[----:B------:R-:W-:-:S05]  /*1720*/  @P6 IMAD.WIDE.U32 R20, R0, 0x4, R10 ;  /* 0x0000000400146825 */ /* 0x000fca00078e000a */
[----:B------:R-:W4:Y:S01]  /*1730*/  @P6 LDG.E.CONSTANT R8, desc[UR6][R20.64] ;  /* 0x0000000614086981 */ /* 0x000f22000c1e9900 */
[C---:B------:R-:W-:Y:S02]  /*1740*/  LOP3.LUT P0, RZ, R22.reuse, 0x8000, RZ, 0xc0, !PT ;  /* 0x0000800016ff7812 */ /* 0x040fe4000780c0ff */
[----:B------:R-:W-:Y:S01]  /*1750*/  LOP3.LUT P1, RZ, R22, 0x80, RZ, 0xc0, !PT ;  /* 0x0000008016ff7812 */ /* 0x000fe2000782c0ff */
[----:B---3--:R-:W-:Y:S01]  /*1760*/  @P3 FFMA R27, R18, R6, R27 ;  /* 0x00000006121b3223 */ /* 0x008fe2000000001b */
[----:B------:R-:W-:-:S11]  /*1770*/  @P6 IADD3 R0, PT, PT, R0, 0x1, RZ ;  /* 0x0000000100006810 */ /* 0x000fd60007ffe0ff */
[----:B--2---:R-:W-:Y:S01]  /*1780*/  @P1 FFMA R23, R29, R6, R23 ;  /* 0x000000061d171223 */ /* 0x004fe20000000017 */
[----:B----4-:R-:W-:Y:S01]  /*1790*/  @P6 FFMA R19, R8, R26, R19 ;  /* 0x0000001a08136223 */ /* 0x010fe20000000013 */
[----:B------:R-:W-:Y:S06]  /*17a0*/  @!P0 BRA `(.L_x_10) ;  /* 0x0000000000548947 */ /* 0x000fec0003800000 */
[----:B------:R-:W-:-:S06]  /*17b0*/  IMAD.WIDE.U32 R10, R0, 0x4, R10 ;  /* 0x00000004000a7825 */ /* 0x000fcc00078e000a */
[----:B------:R-:W2:Y:S02]  /*17c0*/  LDG.E.CONSTANT R10, desc[UR6][R10.64] ;  /* 0x000000060a0a7981 */ /* 0x000ea4000c1e9900 */
[----:B--2---:R-:W-:Y:S01]  /*17d0*/  FFMA R19, R10, R6, R19 ;  /* 0x000000060a137223 */ /* 0x004fe20000000013 */
[----:B------:R-:W-:Y:S06]  /*17e0*/  BRA `(.L_x_10) ;  /* 0x0000000000447947 */ /* 0x000fec0003800000 */
.L_x_22:
[----:B-1----:R-:W3:Y:S04]  /*17f0*/  LDG.E.CONSTANT R9, desc[UR6][R10.64] ;  /* 0x000000060a097981 */ /* 0x002ee8000c1e9900 */
[----:B------:R-:W2:Y:S04]  /*1800*/  LDG.E.CONSTANT R23, desc[UR6][R10.64+0x4] ;  /* 0x000004060a177981 */ /* 0x000ea8000c1e9900 */
[----:B------:R-:W5:Y:S04]  /*1810*/  LDG.E.CONSTANT R19, desc[UR6][R10.64+0xc] ;  /* 0x00000c060a137981 */ /* 0x000f68000c1e9900 */
[----:B------:R-:W4:Y:S01]  /*1820*/  LDG.E.CONSTANT R27, desc[UR6][R10.64+0x8] ;  /* 0x000008060a1b7981 */ /* 0x000f22000c1e9900 */
[-C--:B---3--:R-:W-:Y:S01]  /*1830*/  FFMA R9, R9, R26.reuse, RZ ;  /* 0x0000001a09097223 */ /* 0x088fe200000000ff */
[-C--:B--2---:R-:W-:Y:S01]  /*1840*/  FFMA R23, R23, R26.reuse, RZ ;  /* 0x0000001a17177223 */ /* 0x084fe200000000ff */
[-C--:B-----5:R-:W-:Y:S01]  /*1850*/  FFMA R19, R19, R26.reuse, RZ ;  /* 0x0000001a13137223 */ /* 0x0a0fe200000000ff */
[----:B----4-:R-:W-:Y:S01]  /*1860*/  FFMA R27, R27, R26, RZ ;  /* 0x0000001a1b1b7223 */ /* 0x010fe200000000ff */
[----:B------:R-:W-:Y:S06]  /*1870*/  BRA `(.L_x_10) ;  /* 0x0000000000207947 */ /* 0x000fec0003800000 */
.L_x_21:
[----:B------:R-:W3:Y:S04]  /*1880*/  LDG.E.CONSTANT R19, desc[UR6][R10.64+0xc] ;  /* 0x00000c060a137981 */ /* 0x000ee8000c1e9900 */
[----:B-1----:R-:W2:Y:S04]  /*1890*/  LDG.E.CONSTANT R9, desc[UR6][R10.64] ;  /* 0x000000060a097981 */ /* 0x002ea8000c1e9900 */
[----:B------:R-:W5:Y:S04]  /*18a0*/  LDG.E.CONSTANT R23, desc[UR6][R10.64+0x4] ;  /* 0x000004060a177981 */ /* 0x000f68000c1e9900 */
[----:B------:R-:W4:Y:S01]  /*18b0*/  LDG.E.CONSTANT R27, desc[UR6][R10.64+0x8] ;  /* 0x000008060a1b7981 */ /* 0x000f22000c1e9900 */
[----:B---3--:R-:W-:Y:S01]  /*18c0*/  FFMA R19, R19, R26, RZ ;  /* 0x0000001a13137223 */ /* 0x008fe200000000ff */
[----:B--2---:R-:W-:Y:S01]  /*18d0*/  FFMA R9, R9, R6, RZ ;  /* 0x0000000609097223 */ /* 0x004fe200000000ff */
[----:B-----5:R-:W-:Y:S01]  /*18e0*/  FFMA R23, R23, R8, RZ ;  /* 0x0000000817177223 */ /* 0x020fe200000000ff */
[----:B----4-:R-:W-:-:S07]  /*18f0*/  FFMA R27, R27, R28, RZ ;  /* 0x0000001c1b1b7223 */ /* 0x010fce00000000ff */
.L_x_10:
[----:B------:R-:W-:Y:S05]  /*1900*/  BSYNC.RECONVERGENT B1 ;  /* 0x0000000000017941 */ /* 0x000fea0003800200 */
.L_x_3:
[----:B------:R-:W-:Y:S01]  /*1910*/  FSETP.NEU.AND P0, PT, R9, RZ, PT ;  /* 0x000000ff0900720b */ /* 0x000fe20003f0d000 */
[----:B------:R-:W-:Y:S01]  /*1920*/  BSSY.RECONVERGENT B1, `(.L_x_23) ;  /* 0x0000007000017945 */ /* 0x000fe20003800200 */
[----:B------:R-:W-:Y:S02]  /*1930*/  FSETP.NEU.AND P1, PT, R23, RZ, PT ;  /* 0x000000ff1700720b */ /* 0x000fe40003f2d000 */
[----:B------:R-:W-:Y:S02]  /*1940*/  FSETP.NEU.AND P2, PT, R27, RZ, PT ;  /* 0x000000ff1b00720b */ /* 0x000fe40003f4d000 */
[----:B------:R-:W-:-:S07]  /*1950*/  FSETP.NEU.AND P3, PT, R19, RZ, PT ;  /* 0x000000ff1300720b */ /* 0x000fce0003f6d000 */
[----:B------:R-:W-:Y:S06]  /*1960*/  @!P0 BRA `(.L_x_24) ;  /* 0x0000000000088947 */ /* 0x000fec0003800000 */
[----:B------:R-:W-:-:S05]  /*1970*/  IMAD.WIDE.U32 R10, R7, 0x4, R16 ;  /* 0x00000004070a7825 */ /* 0x000fca00078e0010 */
[----:B------:R0:W-:Y:S02]  /*1980*/  REDG.E.ADD.F32.FTZ.RN.STRONG.GPU desc[UR6][R10.64], R9 ;  /* 0x000000090a0079a6 */ /* 0x0001e4000c12f306 */
.L_x_24:
[----:B------:R-:W-:Y:S05]  /*1990*/  BSYNC.RECONVERGENT B1 ;  /* 0x0000000000017941 */ /* 0x000fea0003800200 */
.L_x_23:
[----:B------:R-:W-:Y:S04]  /*19a0*/  BSSY.RECONVERGENT B1, `(.L_x_25) ;  /* 0x0000005000017945 */ /* 0x000fe80003800200 */
[----:B------:R-:W-:Y:S05]  /*19b0*/  @!P1 BRA `(.L_x_26) ;  /* 0x00000000000c9947 */ /* 0x000fea0003800000 */
[----:B0-----:R-:W-:-:S05]  /*19c0*/  IADD3 R9, PT, PT, R7, 0x1, RZ ;  /* 0x0000000107097810 */ /* 0x001fca0007ffe0ff */
[----:B------:R-:W-:-:S05]  /*19d0*/  IMAD.WIDE.U32 R8, R9, 0x4, R16 ;  /* 0x0000000409087825 */ /* 0x000fca00078e0010 */
[----:B------:R1:W-:Y:S02]  /*19e0*/  REDG.E.ADD.F32.FTZ.RN.STRONG.GPU desc[UR6][R8.64], R23 ;  /* 0x00000017080079a6 */ /* 0x0003e4000c12f306 */
.L_x_26:
[----:B------:R-:W-:Y:S05]  /*19f0*/  BSYNC.RECONVERGENT B1 ;  /* 0x0000000000017941 */ /* 0x000fea0003800200 */
.L_x_25:
[----:B------:R-:W-:Y:S04]  /*1a00*/  BSSY.RECONVERGENT B1, `(.L_x_27) ;  /* 0x0000005000017945 */ /* 0x000fe80003800200 */
[----:B------:R-:W-:Y:S05]  /*1a10*/  @!P2 BRA `(.L_x_28) ;  /* 0x00000000000ca947 */ /* 0x000fea0003800000 */
[----:B01----:R-:W-:-:S05]  /*1a20*/  IADD3 R9, PT, PT, R7, 0x2, RZ ;  /* 0x0000000207097810 */ /* 0x003fca0007ffe0ff */
[----:B------:R-:W-:-:S05]  /*1a30*/  IMAD.WIDE.U32 R8, R9, 0x4, R16 ;  /* 0x0000000409087825 */ /* 0x000fca00078e0010 */
[----:B------:R2:W-:Y:S02]  /*1a40*/  REDG.E.ADD.F32.FTZ.RN.STRONG.GPU desc[UR6][R8.64], R27 ;  /* 0x0000001b080079a6 */ /* 0x0005e4000c12f306 */
.L_x_28:
[----:B------:R-:W-:Y:S05]  /*1a50*/  BSYNC.RECONVERGENT B1 ;  /* 0x0000000000017941 */ /* 0x000fea0003800200 */
.L_x_27:
[----:B------:R-:W-:Y:S04]  /*1a60*/  BSSY.RECONVERGENT B1, `(.L_x_29) ;  /* 0x0000005000017945 */ /* 0x000fe80003800200 */
[----:B------:R-:W-:Y:S05]  /*1a70*/  @!P3 BRA `(.L_x_30) ;  /* 0x00000000000cb947 */ /* 0x000fea0003800000 */
[----:B------:R-:W-:-:S05]  /*1a80*/  IADD3 R7, PT, PT, R7, 0x3, RZ ;  /* 0x0000000307077810 */ /* 0x000fca0007ffe0ff */
[----:B------:R-:W-:-:S05]  /*1a90*/  IMAD.WIDE.U32 R6, R7, 0x4, R16 ;  /* 0x0000000407067825 */ /* 0x000fca00078e0010 */
[----:B------:R3:W-:Y:S02]  /*1aa0*/  REDG.E.ADD.F32.FTZ.RN.STRONG.GPU desc[UR6][R6.64], R19 ;  /* 0x00000013060079a6 */ /* 0x0007e4000c12f306 */
.L_x_30:
[----:B------:R-:W-:Y:S05]  /*1ab0*/  BSYNC.RECONVERGENT B1 ;  /* 0x0000000000017941 */ /* 0x000fea0003800200 */
.L_x_29:
[----:B------:R-:W-:-:S04]  /*1ac0*/  IADD3 R5, PT, PT, R5, UR8, RZ ;  /* 0x0000000805057c10 */ /* 0x000fc8000fffe0ff */
[----:B------:R-:W-:-:S13]  /*1ad0*/  ISETP.GE.U32.AND P0, PT, R5, R2, PT ;  /* 0x000000020500720c */ /* 0x000fda0003f06070 */
[----:B------:R-:W-:Y:S05]  /*1ae0*/  @!P0 BRA `(.L_x_31) ;  /* 0xffffffe800188947 */ /* 0x000fea000383ffff */
[----:B------:R-:W-:Y:S05]  /*1af0*/  EXIT ;  /* 0x000000000000794d */ /* 0x000fea0003800000 */
.L_x_32:
[----:B------:R-:W-:-:S00]  /*1b00*/  BRA `(.L_x_32) ;  /* 0xfffffffc00fc7947 */ /* 0x000fc0000383ffff */
[----:B------:R-:W-:-:S00]  /*1b10*/  NOP ;  /* 0x0000000000007918 */ /* 0x000fc00000000000 */
        /* <DEDUP_REMOVED lines=14> */
.L_x_33:


//--------------------- .nv.shared._Z17spasm_spmv_kernelPKjS0_S0_PKfS2_Pfjjj --------------------------
	.section	.nv.shared._Z17spasm_spmv_kernelPKjS0_S0_PKfS2_Pfjjj,"aw",@nobits
	.sectionflags	@""
	.align	16
	.zero		1024


//--------------------- .nv.shared.reserved.0     --------------------------
	.section	.nv.shared.reserved.0,"aw",@nobits
	.weak		__nv_reservedSMEM_offset_0_alias
	.size		__nv_reservedSMEM_offset_0_alias, 0, 64
	.other		__nv_reservedSMEM_offset_0_alias,@"STO_CUDA_RESERVED_SHARED STV_DEFAULT"
__nv_reservedSMEM_offset_0_alias:
	.zero		0
	.zero		64


//--------------------- .nv.constant0._Z17spasm_spmv_kernelPKjS0_S0_PKfS2_Pfjjj --------------------------
	.section	.nv.constant0._Z17spasm_spmv_kernelPKjS0_S0_PKfS2_Pfjjj,"a",@progbits
	.sectionflags	@""
	.align	4
.nv.constant0._Z17spasm_spmv_kernelPKjS0_S0_PKfS2_Pfjjj:
	.zero		956


//--------------------- SYMBOLS --------------------------

	.type		.nv.reservedSmem.offset0,@object
	.size		.nv.reservedSmem.offset0,0x4
	.type		.nv.reservedSmem.cap,@object
	.size		.nv.reservedSmem.cap,0x4
